//
// Generated by NVIDIA NVVM Compiler
//
// Compiler Build ID: CL-36424714
// Cuda compilation tools, release 13.0, V13.0.88
// Based on NVVM 20.0.0
//

.version 9.0
.target sm_100
.address_size 64

	// .globl	_Z14blurImgKernel1P6uchar3iiPfiS0_
.const .align 4 .b8 dc_filter[324];
.extern .shared .align 16 .b8 s_inPixels[];

.visible .entry _Z14blurImgKernel1P6uchar3iiPfiS0_(
	.param .u64 .ptr .align 1 _Z14blurImgKernel1P6uchar3iiPfiS0__param_0,
	.param .u32 _Z14blurImgKernel1P6uchar3iiPfiS0__param_1,
	.param .u32 _Z14blurImgKernel1P6uchar3iiPfiS0__param_2,
	.param .u64 .ptr .align 1 _Z14blurImgKernel1P6uchar3iiPfiS0__param_3,
	.param .u32 _Z14blurImgKernel1P6uchar3iiPfiS0__param_4,
	.param .u64 .ptr .align 1 _Z14blurImgKernel1P6uchar3iiPfiS0__param_5
)
{
	.reg .pred 	%p<45>;
	.reg .b16 	%rs<46>;
	.reg .b32 	%r<112>;
	.reg .b32 	%f<171>;
	.reg .b64 	%rd<58>;

	ld.param.u64 	%rd4, [_Z14blurImgKernel1P6uchar3iiPfiS0__param_0];
	ld.param.u32 	%r20, [_Z14blurImgKernel1P6uchar3iiPfiS0__param_1];
	ld.param.u32 	%r21, [_Z14blurImgKernel1P6uchar3iiPfiS0__param_2];
	ld.param.u64 	%rd5, [_Z14blurImgKernel1P6uchar3iiPfiS0__param_3];
	ld.param.u32 	%r22, [_Z14blurImgKernel1P6uchar3iiPfiS0__param_4];
	cvta.to.global.u64 	%rd1, %rd4;
	cvta.to.global.u64 	%rd2, %rd5;
	mov.u32 	%r23, %ctaid.y;
	mov.u32 	%r24, %ntid.y;
	mov.u32 	%r25, %tid.y;
	mad.lo.s32 	%r1, %r23, %r24, %r25;
	mov.u32 	%r26, %ctaid.x;
	mov.u32 	%r27, %ntid.x;
	mov.u32 	%r28, %tid.x;
	mad.lo.s32 	%r2, %r26, %r27, %r28;
	setp.ge.s32 	%p1, %r1, %r21;
	setp.ge.s32 	%p2, %r2, %r20;
	or.pred  	%p3, %p2, %p1;
	@%p3 bra 	$L__BB0_16;
	setp.lt.s32 	%p4, %r22, 1;
	mov.f32 	%f165, 0f00000000;
	mov.f32 	%f166, %f165;
	mov.f32 	%f167, %f165;
	@%p4 bra 	$L__BB0_15;
	shr.u32 	%r30, %r22, 1;
	sub.s32 	%r3, %r1, %r30;
	sub.s32 	%r4, %r2, %r30;
	add.s32 	%r5, %r20, -1;
	and.b32  	%r6, %r22, 7;
	and.b32  	%r7, %r22, 2147483640;
	and.b32  	%r8, %r22, 1;
	mov.f32 	%f167, 0f00000000;
	mov.b32 	%r107, 0;
	mov.f32 	%f166, %f167;
	mov.f32 	%f165, %f167;
$L__BB0_3:
	setp.lt.u32 	%p5, %r22, 8;
	mul.lo.s32 	%r10, %r107, %r22;
	add.s32 	%r32, %r107, %r3;
	setp.lt.s32 	%p6, %r32, 0;
	setp.lt.s32 	%p7, %r32, %r21;
	add.s32 	%r33, %r21, -1;
	selp.b32 	%r34, %r32, %r33, %p7;
	selp.b32 	%r35, 0, %r34, %p6;
	mul.lo.s32 	%r11, %r35, %r20;
	mov.b32 	%r110, 0;
	@%p5 bra 	$L__BB0_6;
	mov.b32 	%r108, 0;
$L__BB0_5:
	.pragma "nounroll";
	add.s32 	%r37, %r108, %r10;
	mul.wide.u32 	%rd6, %r37, 4;
	add.s64 	%rd7, %rd2, %rd6;
	ld.global.f32 	%f46, [%rd7];
	add.s32 	%r38, %r108, %r4;
	setp.lt.s32 	%p8, %r38, 0;
	setp.lt.s32 	%p9, %r38, %r20;
	selp.b32 	%r39, %r38, %r5, %p9;
	selp.b32 	%r40, 0, %r39, %p8;
	add.s32 	%r41, %r40, %r11;
	mul.wide.s32 	%rd8, %r41, 3;
	add.s64 	%rd9, %rd1, %rd8;
	ld.global.u8 	%rs1, [%rd9];
	ld.global.u8 	%rs2, [%rd9+1];
	ld.global.u8 	%rs3, [%rd9+2];
	cvt.rn.f32.u16 	%f47, %rs1;
	fma.rn.f32 	%f48, %f46, %f47, %f165;
	cvt.rn.f32.u16 	%f49, %rs2;
	fma.rn.f32 	%f50, %f46, %f49, %f166;
	cvt.rn.f32.u16 	%f51, %rs3;
	fma.rn.f32 	%f52, %f46, %f51, %f167;
	ld.global.f32 	%f53, [%rd7+4];
	add.s32 	%r42, %r38, 1;
	setp.lt.s32 	%p10, %r42, 0;
	setp.lt.s32 	%p11, %r42, %r20;
	selp.b32 	%r43, %r42, %r5, %p11;
	selp.b32 	%r44, 0, %r43, %p10;
	add.s32 	%r45, %r44, %r11;
	mul.wide.s32 	%rd10, %r45, 3;
	add.s64 	%rd11, %rd1, %rd10;
	ld.global.u8 	%rs4, [%rd11];
	ld.global.u8 	%rs5, [%rd11+1];
	ld.global.u8 	%rs6, [%rd11+2];
	cvt.rn.f32.u16 	%f54, %rs4;
	fma.rn.f32 	%f55, %f53, %f54, %f48;
	cvt.rn.f32.u16 	%f56, %rs5;
	fma.rn.f32 	%f57, %f53, %f56, %f50;
	cvt.rn.f32.u16 	%f58, %rs6;
	fma.rn.f32 	%f59, %f53, %f58, %f52;
	ld.global.f32 	%f60, [%rd7+8];
	add.s32 	%r46, %r38, 2;
	setp.lt.s32 	%p12, %r46, 0;
	setp.lt.s32 	%p13, %r46, %r20;
	selp.b32 	%r47, %r46, %r5, %p13;
	selp.b32 	%r48, 0, %r47, %p12;
	add.s32 	%r49, %r48, %r11;
	mul.wide.s32 	%rd12, %r49, 3;
	add.s64 	%rd13, %rd1, %rd12;
	ld.global.u8 	%rs7, [%rd13];
	ld.global.u8 	%rs8, [%rd13+1];
	ld.global.u8 	%rs9, [%rd13+2];
	cvt.rn.f32.u16 	%f61, %rs7;
	fma.rn.f32 	%f62, %f60, %f61, %f55;
	cvt.rn.f32.u16 	%f63, %rs8;
	fma.rn.f32 	%f64, %f60, %f63, %f57;
	cvt.rn.f32.u16 	%f65, %rs9;
	fma.rn.f32 	%f66, %f60, %f65, %f59;
	ld.global.f32 	%f67, [%rd7+12];
	add.s32 	%r50, %r38, 3;
	setp.lt.s32 	%p14, %r50, 0;
	setp.lt.s32 	%p15, %r50, %r20;
	selp.b32 	%r51, %r50, %r5, %p15;
	selp.b32 	%r52, 0, %r51, %p14;
	add.s32 	%r53, %r52, %r11;
	mul.wide.s32 	%rd14, %r53, 3;
	add.s64 	%rd15, %rd1, %rd14;
	ld.global.u8 	%rs10, [%rd15];
	ld.global.u8 	%rs11, [%rd15+1];
	ld.global.u8 	%rs12, [%rd15+2];
	cvt.rn.f32.u16 	%f68, %rs10;
	fma.rn.f32 	%f69, %f67, %f68, %f62;
	cvt.rn.f32.u16 	%f70, %rs11;
	fma.rn.f32 	%f71, %f67, %f70, %f64;
	cvt.rn.f32.u16 	%f72, %rs12;
	fma.rn.f32 	%f73, %f67, %f72, %f66;
	ld.global.f32 	%f74, [%rd7+16];
	add.s32 	%r54, %r38, 4;
	setp.lt.s32 	%p16, %r54, 0;
	setp.lt.s32 	%p17, %r54, %r20;
	selp.b32 	%r55, %r54, %r5, %p17;
	selp.b32 	%r56, 0, %r55, %p16;
	add.s32 	%r57, %r56, %r11;
	mul.wide.s32 	%rd16, %r57, 3;
	add.s64 	%rd17, %rd1, %rd16;
	ld.global.u8 	%rs13, [%rd17];
	ld.global.u8 	%rs14, [%rd17+1];
	ld.global.u8 	%rs15, [%rd17+2];
	cvt.rn.f32.u16 	%f75, %rs13;
	fma.rn.f32 	%f76, %f74, %f75, %f69;
	cvt.rn.f32.u16 	%f77, %rs14;
	fma.rn.f32 	%f78, %f74, %f77, %f71;
	cvt.rn.f32.u16 	%f79, %rs15;
	fma.rn.f32 	%f80, %f74, %f79, %f73;
	ld.global.f32 	%f81, [%rd7+20];
	add.s32 	%r58, %r38, 5;
	setp.lt.s32 	%p18, %r58, 0;
	setp.lt.s32 	%p19, %r58, %r20;
	selp.b32 	%r59, %r58, %r5, %p19;
	selp.b32 	%r60, 0, %r59, %p18;
	add.s32 	%r61, %r60, %r11;
	mul.wide.s32 	%rd18, %r61, 3;
	add.s64 	%rd19, %rd1, %rd18;
	ld.global.u8 	%rs16, [%rd19];
	ld.global.u8 	%rs17, [%rd19+1];
	ld.global.u8 	%rs18, [%rd19+2];
	cvt.rn.f32.u16 	%f82, %rs16;
	fma.rn.f32 	%f83, %f81, %f82, %f76;
	cvt.rn.f32.u16 	%f84, %rs17;
	fma.rn.f32 	%f85, %f81, %f84, %f78;
	cvt.rn.f32.u16 	%f86, %rs18;
	fma.rn.f32 	%f87, %f81, %f86, %f80;
	ld.global.f32 	%f88, [%rd7+24];
	add.s32 	%r62, %r38, 6;
	setp.lt.s32 	%p20, %r62, 0;
	setp.lt.s32 	%p21, %r62, %r20;
	selp.b32 	%r63, %r62, %r5, %p21;
	selp.b32 	%r64, 0, %r63, %p20;
	add.s32 	%r65, %r64, %r11;
	mul.wide.s32 	%rd20, %r65, 3;
	add.s64 	%rd21, %rd1, %rd20;
	ld.global.u8 	%rs19, [%rd21];
	ld.global.u8 	%rs20, [%rd21+1];
	ld.global.u8 	%rs21, [%rd21+2];
	cvt.rn.f32.u16 	%f89, %rs19;
	fma.rn.f32 	%f90, %f88, %f89, %f83;
	cvt.rn.f32.u16 	%f91, %rs20;
	fma.rn.f32 	%f92, %f88, %f91, %f85;
	cvt.rn.f32.u16 	%f93, %rs21;
	fma.rn.f32 	%f94, %f88, %f93, %f87;
	ld.global.f32 	%f95, [%rd7+28];
	add.s32 	%r66, %r38, 7;
	setp.lt.s32 	%p22, %r66, 0;
	setp.lt.s32 	%p23, %r66, %r20;
	selp.b32 	%r67, %r66, %r5, %p23;
	selp.b32 	%r68, 0, %r67, %p22;
	add.s32 	%r69, %r68, %r11;
	mul.wide.s32 	%rd22, %r69, 3;
	add.s64 	%rd23, %rd1, %rd22;
	ld.global.u8 	%rs22, [%rd23];
	ld.global.u8 	%rs23, [%rd23+1];
	ld.global.u8 	%rs24, [%rd23+2];
	cvt.rn.f32.u16 	%f96, %rs22;
	fma.rn.f32 	%f165, %f95, %f96, %f90;
	cvt.rn.f32.u16 	%f97, %rs23;
	fma.rn.f32 	%f166, %f95, %f97, %f92;
	cvt.rn.f32.u16 	%f98, %rs24;
	fma.rn.f32 	%f167, %f95, %f98, %f94;
	add.s32 	%r108, %r108, 8;
	setp.ne.s32 	%p24, %r108, %r7;
	mov.u32 	%r110, %r7;
	@%p24 bra 	$L__BB0_5;
$L__BB0_6:
	setp.eq.s32 	%p25, %r6, 0;
	@%p25 bra 	$L__BB0_14;
	add.s32 	%r70, %r6, -1;
	setp.lt.u32 	%p26, %r70, 3;
	@%p26 bra 	$L__BB0_9;
	add.s32 	%r71, %r110, %r10;
	mul.wide.u32 	%rd24, %r71, 4;
	add.s64 	%rd25, %rd2, %rd24;
	ld.global.f32 	%f100, [%rd25];
	add.s32 	%r72, %r110, %r4;
	setp.lt.s32 	%p27, %r72, 0;
	setp.lt.s32 	%p28, %r72, %r20;
	selp.b32 	%r73, %r72, %r5, %p28;
	selp.b32 	%r74, 0, %r73, %p27;
	add.s32 	%r75, %r74, %r11;
	mul.wide.s32 	%rd26, %r75, 3;
	add.s64 	%rd27, %rd1, %rd26;
	ld.global.u8 	%rs25, [%rd27];
	ld.global.u8 	%rs26, [%rd27+1];
	ld.global.u8 	%rs27, [%rd27+2];
	cvt.rn.f32.u16 	%f101, %rs25;
	fma.rn.f32 	%f102, %f100, %f101, %f165;
	cvt.rn.f32.u16 	%f103, %rs26;
	fma.rn.f32 	%f104, %f100, %f103, %f166;
	cvt.rn.f32.u16 	%f105, %rs27;
	fma.rn.f32 	%f106, %f100, %f105, %f167;
	cvt.u64.u32 	%rd28, %r10;
	cvt.u64.u32 	%rd29, %r110;
	add.s64 	%rd30, %rd29, %rd28;
	shl.b64 	%rd31, %rd30, 2;
	add.s64 	%rd32, %rd2, %rd31;
	ld.global.f32 	%f107, [%rd32+4];
	add.s32 	%r76, %r72, 1;
	setp.lt.s32 	%p29, %r76, 0;
	setp.lt.s32 	%p30, %r76, %r20;
	selp.b32 	%r77, %r76, %r5, %p30;
	selp.b32 	%r78, 0, %r77, %p29;
	add.s32 	%r79, %r78, %r11;
	mul.wide.s32 	%rd33, %r79, 3;
	add.s64 	%rd34, %rd1, %rd33;
	ld.global.u8 	%rs28, [%rd34];
	ld.global.u8 	%rs29, [%rd34+1];
	ld.global.u8 	%rs30, [%rd34+2];
	cvt.rn.f32.u16 	%f108, %rs28;
	fma.rn.f32 	%f109, %f107, %f108, %f102;
	cvt.rn.f32.u16 	%f110, %rs29;
	fma.rn.f32 	%f111, %f107, %f110, %f104;
	cvt.rn.f32.u16 	%f112, %rs30;
	fma.rn.f32 	%f113, %f107, %f112, %f106;
	ld.global.f32 	%f114, [%rd32+8];
	add.s32 	%r80, %r72, 2;
	setp.lt.s32 	%p31, %r80, 0;
	setp.lt.s32 	%p32, %r80, %r20;
	selp.b32 	%r81, %r80, %r5, %p32;
	selp.b32 	%r82, 0, %r81, %p31;
	add.s32 	%r83, %r82, %r11;
	mul.wide.s32 	%rd35, %r83, 3;
	add.s64 	%rd36, %rd1, %rd35;
	ld.global.u8 	%rs31, [%rd36];
	ld.global.u8 	%rs32, [%rd36+1];
	ld.global.u8 	%rs33, [%rd36+2];
	cvt.rn.f32.u16 	%f115, %rs31;
	fma.rn.f32 	%f116, %f114, %f115, %f109;
	cvt.rn.f32.u16 	%f117, %rs32;
	fma.rn.f32 	%f118, %f114, %f117, %f111;
	cvt.rn.f32.u16 	%f119, %rs33;
	fma.rn.f32 	%f120, %f114, %f119, %f113;
	ld.global.f32 	%f121, [%rd32+12];
	add.s32 	%r84, %r72, 3;
	setp.lt.s32 	%p33, %r84, 0;
	setp.lt.s32 	%p34, %r84, %r20;
	selp.b32 	%r85, %r84, %r5, %p34;
	selp.b32 	%r86, 0, %r85, %p33;
	add.s32 	%r87, %r86, %r11;
	mul.wide.s32 	%rd37, %r87, 3;
	add.s64 	%rd38, %rd1, %rd37;
	ld.global.u8 	%rs34, [%rd38];
	ld.global.u8 	%rs35, [%rd38+1];
	ld.global.u8 	%rs36, [%rd38+2];
	cvt.rn.f32.u16 	%f122, %rs34;
	fma.rn.f32 	%f165, %f121, %f122, %f116;
	cvt.rn.f32.u16 	%f123, %rs35;
	fma.rn.f32 	%f166, %f121, %f123, %f118;
	cvt.rn.f32.u16 	%f124, %rs36;
	fma.rn.f32 	%f167, %f121, %f124, %f120;
	add.s32 	%r110, %r110, 4;
$L__BB0_9:
	and.b32  	%r88, %r22, 3;
	setp.eq.s32 	%p35, %r88, 0;
	@%p35 bra 	$L__BB0_14;
	setp.eq.s32 	%p36, %r88, 1;
	@%p36 bra 	$L__BB0_12;
	add.s32 	%r89, %r110, %r10;
	mul.wide.u32 	%rd39, %r89, 4;
	add.s64 	%rd40, %rd2, %rd39;
	ld.global.f32 	%f126, [%rd40];
	add.s32 	%r90, %r110, %r4;
	setp.lt.s32 	%p37, %r90, 0;
	setp.lt.s32 	%p38, %r90, %r20;
	selp.b32 	%r91, %r90, %r5, %p38;
	selp.b32 	%r92, 0, %r91, %p37;
	add.s32 	%r93, %r92, %r11;
	mul.wide.s32 	%rd41, %r93, 3;
	add.s64 	%rd42, %rd1, %rd41;
	ld.global.u8 	%rs37, [%rd42];
	ld.global.u8 	%rs38, [%rd42+1];
	ld.global.u8 	%rs39, [%rd42+2];
	cvt.rn.f32.u16 	%f127, %rs37;
	fma.rn.f32 	%f128, %f126, %f127, %f165;
	cvt.rn.f32.u16 	%f129, %rs38;
	fma.rn.f32 	%f130, %f126, %f129, %f166;
	cvt.rn.f32.u16 	%f131, %rs39;
	fma.rn.f32 	%f132, %f126, %f131, %f167;
	cvt.u64.u32 	%rd43, %r10;
	cvt.u64.u32 	%rd44, %r110;
	add.s64 	%rd45, %rd44, %rd43;
	shl.b64 	%rd46, %rd45, 2;
	add.s64 	%rd47, %rd2, %rd46;
	ld.global.f32 	%f133, [%rd47+4];
	add.s32 	%r94, %r90, 1;
	setp.lt.s32 	%p39, %r94, 0;
	setp.lt.s32 	%p40, %r94, %r20;
	selp.b32 	%r95, %r94, %r5, %p40;
	selp.b32 	%r96, 0, %r95, %p39;
	add.s32 	%r97, %r96, %r11;
	mul.wide.s32 	%rd48, %r97, 3;
	add.s64 	%rd49, %rd1, %rd48;
	ld.global.u8 	%rs40, [%rd49];
	ld.global.u8 	%rs41, [%rd49+1];
	ld.global.u8 	%rs42, [%rd49+2];
	cvt.rn.f32.u16 	%f134, %rs40;
	fma.rn.f32 	%f165, %f133, %f134, %f128;
	cvt.rn.f32.u16 	%f135, %rs41;
	fma.rn.f32 	%f166, %f133, %f135, %f130;
	cvt.rn.f32.u16 	%f136, %rs42;
	fma.rn.f32 	%f167, %f133, %f136, %f132;
	add.s32 	%r110, %r110, 2;
$L__BB0_12:
	setp.eq.s32 	%p41, %r8, 0;
	@%p41 bra 	$L__BB0_14;
	add.s32 	%r98, %r110, %r10;
	mul.wide.u32 	%rd50, %r98, 4;
	add.s64 	%rd51, %rd2, %rd50;
	ld.global.f32 	%f137, [%rd51];
	add.s32 	%r99, %r110, %r4;
	setp.lt.s32 	%p42, %r99, 0;
	setp.lt.s32 	%p43, %r99, %r20;
	selp.b32 	%r100, %r99, %r5, %p43;
	selp.b32 	%r101, 0, %r100, %p42;
	add.s32 	%r102, %r101, %r11;
	mul.wide.s32 	%rd52, %r102, 3;
	add.s64 	%rd53, %rd1, %rd52;
	ld.global.u8 	%rs43, [%rd53];
	ld.global.u8 	%rs44, [%rd53+1];
	ld.global.u8 	%rs45, [%rd53+2];
	cvt.rn.f32.u16 	%f138, %rs43;
	fma.rn.f32 	%f165, %f137, %f138, %f165;
	cvt.rn.f32.u16 	%f139, %rs44;
	fma.rn.f32 	%f166, %f137, %f139, %f166;
	cvt.rn.f32.u16 	%f140, %rs45;
	fma.rn.f32 	%f167, %f137, %f140, %f167;
$L__BB0_14:
	add.s32 	%r107, %r107, 1;
	setp.ne.s32 	%p44, %r107, %r22;
	@%p44 bra 	$L__BB0_3;
$L__BB0_15:
	ld.param.u64 	%rd57, [_Z14blurImgKernel1P6uchar3iiPfiS0__param_5];
	cvt.rzi.u32.f32 	%r103, %f165;
	cvt.rzi.u32.f32 	%r104, %f166;
	cvt.rzi.u32.f32 	%r105, %f167;
	mad.lo.s32 	%r106, %r20, %r1, %r2;
	cvta.to.global.u64 	%rd54, %rd57;
	mul.wide.s32 	%rd55, %r106, 3;
	add.s64 	%rd56, %rd54, %rd55;
	st.global.u8 	[%rd56], %r103;
	st.global.u8 	[%rd56+1], %r104;
	st.global.u8 	[%rd56+2], %r105;
$L__BB0_16:
	ret;

}
	// .globl	_Z14blurImgKernel2P6uchar3iiPfiS0_
.visible .entry _Z14blurImgKernel2P6uchar3iiPfiS0_(
	.param .u64 .ptr .align 1 _Z14blurImgKernel2P6uchar3iiPfiS0__param_0,
	.param .u32 _Z14blurImgKernel2P6uchar3iiPfiS0__param_1,
	.param .u32 _Z14blurImgKernel2P6uchar3iiPfiS0__param_2,
	.param .u64 .ptr .align 1 _Z14blurImgKernel2P6uchar3iiPfiS0__param_3,
	.param .u32 _Z14blurImgKernel2P6uchar3iiPfiS0__param_4,
	.param .u64 .ptr .align 1 _Z14blurImgKernel2P6uchar3iiPfiS0__param_5
)
{
	.reg .pred 	%p<31>;
	.reg .b16 	%rs<97>;
	.reg .b32 	%r<194>;
	.reg .b32 	%f<171>;
	.reg .b64 	%rd<66>;

	ld.param.u64 	%rd8, [_Z14blurImgKernel2P6uchar3iiPfiS0__param_0];
	ld.param.u32 	%r56, [_Z14blurImgKernel2P6uchar3iiPfiS0__param_1];
	ld.param.u32 	%r57, [_Z14blurImgKernel2P6uchar3iiPfiS0__param_2];
	ld.param.u64 	%rd9, [_Z14blurImgKernel2P6uchar3iiPfiS0__param_3];
	ld.param.u32 	%r58, [_Z14blurImgKernel2P6uchar3iiPfiS0__param_4];
	cvta.to.global.u64 	%rd1, %rd9;
	cvta.to.global.u64 	%rd2, %rd8;
	mov.u32 	%r59, %ctaid.y;
	mov.u32 	%r1, %ntid.y;
	mul.lo.s32 	%r2, %r59, %r1;
	mov.u32 	%r3, %tid.y;
	add.s32 	%r4, %r2, %r3;
	mov.u32 	%r60, %ctaid.x;
	mov.u32 	%r5, %ntid.x;
	mul.lo.s32 	%r6, %r60, %r5;
	mov.u32 	%r7, %tid.x;
	add.s32 	%r8, %r6, %r7;
	add.s32 	%r61, %r5, %r58;
	add.s32 	%r9, %r61, -1;
	shr.s32 	%r10, %r58, 1;
	setp.lt.s32 	%p1, %r4, %r57;
	add.s32 	%r11, %r57, -1;
	selp.b32 	%r62, %r4, %r11, %p1;
	setp.lt.s32 	%p2, %r8, %r56;
	add.s32 	%r12, %r56, -1;
	selp.b32 	%r13, %r8, %r12, %p2;
	add.s32 	%r14, %r10, %r3;
	add.s32 	%r15, %r10, %r7;
	mad.lo.s32 	%r63, %r14, %r9, %r15;
	mov.u32 	%r64, s_inPixels;
	mad.lo.s32 	%r65, %r63, 3, %r64;
	mad.lo.s32 	%r66, %r62, %r56, %r13;
	mul.wide.s32 	%rd10, %r66, 3;
	add.s64 	%rd11, %rd2, %rd10;
	ld.global.u8 	%rs1, [%rd11];
	ld.global.u8 	%rs2, [%rd11+1];
	ld.global.u8 	%rs3, [%rd11+2];
	st.shared.u8 	[%r65], %rs1;
	st.shared.u8 	[%r65+1], %rs2;
	st.shared.u8 	[%r65+2], %rs3;
	setp.ge.u32 	%p3, %r3, %r10;
	@%p3 bra 	$L__BB1_10;
	sub.s32 	%r67, %r4, %r10;
	max.s32 	%r68, %r67, 0;
	mul.lo.s32 	%r16, %r9, %r3;
	add.s32 	%r69, %r15, %r16;
	mad.lo.s32 	%r17, %r69, 3, %r64;
	mul.lo.s32 	%r18, %r68, %r56;
	add.s32 	%r71, %r18, %r13;
	mul.wide.s32 	%rd12, %r71, 3;
	add.s64 	%rd13, %rd2, %rd12;
	ld.global.u8 	%rs4, [%rd13];
	ld.global.u8 	%rs5, [%rd13+1];
	ld.global.u8 	%rs6, [%rd13+2];
	st.shared.u8 	[%r17], %rs4;
	st.shared.u8 	[%r17+1], %rs5;
	st.shared.u8 	[%r17+2], %rs6;
	add.s32 	%r72, %r4, %r1;
	setp.lt.s32 	%p4, %r72, %r57;
	selp.b32 	%r73, %r72, %r11, %p4;
	add.s32 	%r74, %r14, %r1;
	mul.lo.s32 	%r19, %r74, %r9;
	add.s32 	%r75, %r15, %r19;
	mad.lo.s32 	%r20, %r75, 3, %r64;
	mul.lo.s32 	%r21, %r73, %r56;
	add.s32 	%r76, %r21, %r13;
	mul.wide.s32 	%rd14, %r76, 3;
	add.s64 	%rd15, %rd2, %rd14;
	ld.global.u8 	%rs7, [%rd15];
	ld.global.u8 	%rs8, [%rd15+1];
	ld.global.u8 	%rs9, [%rd15+2];
	st.shared.u8 	[%r20], %rs7;
	st.shared.u8 	[%r20+1], %rs8;
	st.shared.u8 	[%r20+2], %rs9;
	add.s32 	%r77, %r6, %r3;
	sub.s32 	%r78, %r77, %r10;
	add.s32 	%r79, %r77, %r5;
	setp.lt.s32 	%p5, %r79, %r56;
	selp.b32 	%r22, %r79, %r12, %p5;
	max.s32 	%r23, %r78, 0;
	setp.ge.u32 	%p6, %r7, %r1;
	@%p6 bra 	$L__BB1_8;
	add.s32 	%r24, %r14, %r5;
	add.s32 	%r80, %r7, %r5;
	max.u32 	%r81, %r1, %r80;
	setp.lt.u32 	%p7, %r80, %r1;
	selp.u32 	%r82, 1, 0, %p7;
	add.s32 	%r83, %r80, %r82;
	sub.s32 	%r84, %r81, %r83;
	div.u32 	%r85, %r84, %r5;
	add.s32 	%r25, %r85, %r82;
	and.b32  	%r86, %r25, 3;
	setp.eq.s32 	%p8, %r86, 3;
	mov.u32 	%r186, %r7;
	@%p8 bra 	$L__BB1_5;
	mov.b32 	%r185, 0;
	mov.u32 	%r186, %r7;
$L__BB1_4:
	.pragma "nounroll";
	add.s32 	%r88, %r186, %r2;
	setp.lt.s32 	%p9, %r88, %r57;
	selp.b32 	%r89, %r88, %r11, %p9;
	add.s32 	%r90, %r186, %r10;
	mul.lo.s32 	%r91, %r90, %r9;
	add.s32 	%r92, %r91, %r3;
	mov.u32 	%r93, s_inPixels;
	mad.lo.s32 	%r94, %r92, 3, %r93;
	mul.lo.s32 	%r95, %r89, %r56;
	add.s32 	%r96, %r95, %r23;
	mul.wide.s32 	%rd16, %r96, 3;
	add.s64 	%rd17, %rd2, %rd16;
	ld.global.u8 	%rs10, [%rd17];
	ld.global.u8 	%rs11, [%rd17+1];
	ld.global.u8 	%rs12, [%rd17+2];
	st.shared.u8 	[%r94], %rs10;
	st.shared.u8 	[%r94+1], %rs11;
	st.shared.u8 	[%r94+2], %rs12;
	add.s32 	%r97, %r24, %r91;
	mad.lo.s32 	%r98, %r97, 3, %r93;
	add.s32 	%r99, %r95, %r22;
	mul.wide.s32 	%rd18, %r99, 3;
	add.s64 	%rd19, %rd2, %rd18;
	ld.global.u8 	%rs13, [%rd19];
	ld.global.u8 	%rs14, [%rd19+1];
	ld.global.u8 	%rs15, [%rd19+2];
	st.shared.u8 	[%r98], %rs13;
	st.shared.u8 	[%r98+1], %rs14;
	st.shared.u8 	[%r98+2], %rs15;
	add.s32 	%r186, %r186, %r5;
	add.s32 	%r185, %r185, 1;
	add.s32 	%r100, %r25, 1;
	and.b32  	%r101, %r100, 3;
	setp.ne.s32 	%p10, %r185, %r101;
	@%p10 bra 	$L__BB1_4;
$L__BB1_5:
	setp.lt.u32 	%p11, %r25, 3;
	@%p11 bra 	$L__BB1_8;
	mov.u32 	%r107, s_inPixels;
	shl.b32 	%r147, %r5, 2;
$L__BB1_7:
	add.s32 	%r102, %r186, %r2;
	setp.lt.s32 	%p12, %r102, %r57;
	selp.b32 	%r103, %r102, %r11, %p12;
	add.s32 	%r104, %r186, %r10;
	mul.lo.s32 	%r105, %r104, %r9;
	add.s32 	%r106, %r105, %r3;
	mad.lo.s32 	%r108, %r106, 3, %r107;
	mul.lo.s32 	%r109, %r103, %r56;
	add.s32 	%r110, %r109, %r23;
	mul.wide.s32 	%rd20, %r110, 3;
	add.s64 	%rd21, %rd2, %rd20;
	ld.global.u8 	%rs16, [%rd21];
	ld.global.u8 	%rs17, [%rd21+1];
	ld.global.u8 	%rs18, [%rd21+2];
	st.shared.u8 	[%r108], %rs16;
	st.shared.u8 	[%r108+1], %rs17;
	st.shared.u8 	[%r108+2], %rs18;
	add.s32 	%r111, %r24, %r105;
	mad.lo.s32 	%r112, %r111, 3, %r107;
	add.s32 	%r113, %r109, %r22;
	mul.wide.s32 	%rd22, %r113, 3;
	add.s64 	%rd23, %rd2, %rd22;
	ld.global.u8 	%rs19, [%rd23];
	ld.global.u8 	%rs20, [%rd23+1];
	ld.global.u8 	%rs21, [%rd23+2];
	st.shared.u8 	[%r112], %rs19;
	st.shared.u8 	[%r112+1], %rs20;
	st.shared.u8 	[%r112+2], %rs21;
	add.s32 	%r114, %r102, %r5;
	setp.lt.s32 	%p13, %r114, %r57;
	selp.b32 	%r115, %r114, %r11, %p13;
	add.s32 	%r116, %r104, %r5;
	mul.lo.s32 	%r117, %r116, %r9;
	add.s32 	%r118, %r117, %r3;
	mad.lo.s32 	%r119, %r118, 3, %r107;
	mul.lo.s32 	%r120, %r115, %r56;
	add.s32 	%r121, %r120, %r23;
	mul.wide.s32 	%rd24, %r121, 3;
	add.s64 	%rd25, %rd2, %rd24;
	ld.global.u8 	%rs22, [%rd25];
	ld.global.u8 	%rs23, [%rd25+1];
	ld.global.u8 	%rs24, [%rd25+2];
	st.shared.u8 	[%r119], %rs22;
	st.shared.u8 	[%r119+1], %rs23;
	st.shared.u8 	[%r119+2], %rs24;
	add.s32 	%r122, %r24, %r117;
	mad.lo.s32 	%r123, %r122, 3, %r107;
	add.s32 	%r124, %r120, %r22;
	mul.wide.s32 	%rd26, %r124, 3;
	add.s64 	%rd27, %rd2, %rd26;
	ld.global.u8 	%rs25, [%rd27];
	ld.global.u8 	%rs26, [%rd27+1];
	ld.global.u8 	%rs27, [%rd27+2];
	st.shared.u8 	[%r123], %rs25;
	st.shared.u8 	[%r123+1], %rs26;
	st.shared.u8 	[%r123+2], %rs27;
	add.s32 	%r125, %r114, %r5;
	setp.lt.s32 	%p14, %r125, %r57;
	selp.b32 	%r126, %r125, %r11, %p14;
	add.s32 	%r127, %r116, %r5;
	mul.lo.s32 	%r128, %r127, %r9;
	add.s32 	%r129, %r128, %r3;
	mad.lo.s32 	%r130, %r129, 3, %r107;
	mul.lo.s32 	%r131, %r126, %r56;
	add.s32 	%r132, %r131, %r23;
	mul.wide.s32 	%rd28, %r132, 3;
	add.s64 	%rd29, %rd2, %rd28;
	ld.global.u8 	%rs28, [%rd29];
	ld.global.u8 	%rs29, [%rd29+1];
	ld.global.u8 	%rs30, [%rd29+2];
	st.shared.u8 	[%r130], %rs28;
	st.shared.u8 	[%r130+1], %rs29;
	st.shared.u8 	[%r130+2], %rs30;
	add.s32 	%r133, %r24, %r128;
	mad.lo.s32 	%r134, %r133, 3, %r107;
	add.s32 	%r135, %r131, %r22;
	mul.wide.s32 	%rd30, %r135, 3;
	add.s64 	%rd31, %rd2, %rd30;
	ld.global.u8 	%rs31, [%rd31];
	ld.global.u8 	%rs32, [%rd31+1];
	ld.global.u8 	%rs33, [%rd31+2];
	st.shared.u8 	[%r134], %rs31;
	st.shared.u8 	[%r134+1], %rs32;
	st.shared.u8 	[%r134+2], %rs33;
	add.s32 	%r136, %r125, %r5;
	setp.lt.s32 	%p15, %r136, %r57;
	selp.b32 	%r137, %r136, %r11, %p15;
	add.s32 	%r138, %r127, %r5;
	mul.lo.s32 	%r139, %r138, %r9;
	add.s32 	%r140, %r139, %r3;
	mad.lo.s32 	%r141, %r140, 3, %r107;
	mul.lo.s32 	%r142, %r137, %r56;
	add.s32 	%r143, %r142, %r23;
	mul.wide.s32 	%rd32, %r143, 3;
	add.s64 	%rd33, %rd2, %rd32;
	ld.global.u8 	%rs34, [%rd33];
	ld.global.u8 	%rs35, [%rd33+1];
	ld.global.u8 	%rs36, [%rd33+2];
	st.shared.u8 	[%r141], %rs34;
	st.shared.u8 	[%r141+1], %rs35;
	st.shared.u8 	[%r141+2], %rs36;
	add.s32 	%r144, %r24, %r139;
	mad.lo.s32 	%r145, %r144, 3, %r107;
	add.s32 	%r146, %r142, %r22;
	mul.wide.s32 	%rd34, %r146, 3;
	add.s64 	%rd35, %rd2, %rd34;
	ld.global.u8 	%rs37, [%rd35];
	ld.global.u8 	%rs38, [%rd35+1];
	ld.global.u8 	%rs39, [%rd35+2];
	st.shared.u8 	[%r145], %rs37;
	st.shared.u8 	[%r145+1], %rs38;
	st.shared.u8 	[%r145+2], %rs39;
	add.s32 	%r186, %r147, %r186;
	setp.lt.u32 	%p16, %r186, %r1;
	@%p16 bra 	$L__BB1_7;
$L__BB1_8:
	setp.ge.u32 	%p17, %r7, %r10;
	@%p17 bra 	$L__BB1_10;
	sub.s32 	%r148, %r8, %r10;
	max.s32 	%r149, %r148, 0;
	add.s32 	%r150, %r16, %r7;
	mov.u32 	%r151, s_inPixels;
	mad.lo.s32 	%r152, %r150, 3, %r151;
	add.s32 	%r153, %r18, %r149;
	mul.wide.s32 	%rd36, %r153, 3;
	add.s64 	%rd37, %rd2, %rd36;
	ld.global.u8 	%rs40, [%rd37];
	ld.global.u8 	%rs41, [%rd37+1];
	ld.global.u8 	%rs42, [%rd37+2];
	st.shared.u8 	[%r152], %rs40;
	st.shared.u8 	[%r152+1], %rs41;
	st.shared.u8 	[%r152+2], %rs42;
	add.s32 	%r154, %r19, %r7;
	mad.lo.s32 	%r155, %r154, 3, %r151;
	add.s32 	%r156, %r149, %r21;
	mul.wide.s32 	%rd38, %r156, 3;
	add.s64 	%rd39, %rd2, %rd38;
	ld.global.u8 	%rs43, [%rd39];
	ld.global.u8 	%rs44, [%rd39+1];
	ld.global.u8 	%rs45, [%rd39+2];
	st.shared.u8 	[%r155], %rs43;
	st.shared.u8 	[%r155+1], %rs44;
	st.shared.u8 	[%r155+2], %rs45;
	add.s32 	%r157, %r8, %r5;
	setp.lt.s32 	%p18, %r157, %r56;
	selp.b32 	%r158, %r157, %r12, %p18;
	mul.lo.s32 	%r159, %r5, 3;
	add.s32 	%r160, %r17, %r159;
	add.s32 	%r161, %r18, %r158;
	mul.wide.s32 	%rd40, %r161, 3;
	add.s64 	%rd41, %rd2, %rd40;
	ld.global.u8 	%rs46, [%rd41];
	ld.global.u8 	%rs47, [%rd41+1];
	ld.global.u8 	%rs48, [%rd41+2];
	st.shared.u8 	[%r160], %rs46;
	st.shared.u8 	[%r160+1], %rs47;
	st.shared.u8 	[%r160+2], %rs48;
	add.s32 	%r162, %r20, %r159;
	add.s32 	%r163, %r21, %r158;
	mul.wide.s32 	%rd42, %r163, 3;
	add.s64 	%rd43, %rd2, %rd42;
	ld.global.u8 	%rs49, [%rd43];
	ld.global.u8 	%rs50, [%rd43+1];
	ld.global.u8 	%rs51, [%rd43+2];
	st.shared.u8 	[%r162], %rs49;
	st.shared.u8 	[%r162+1], %rs50;
	st.shared.u8 	[%r162+2], %rs51;
$L__BB1_10:
	setp.ge.s32 	%p19, %r8, %r56;
	setp.ge.s32 	%p20, %r4, %r57;
	bar.sync 	0;
	or.pred  	%p21, %p19, %p20;
	@%p21 bra 	$L__BB1_26;
	setp.lt.s32 	%p22, %r58, 1;
	mov.f32 	%f165, 0f00000000;
	mov.f32 	%f166, %f165;
	mov.f32 	%f167, %f165;
	@%p22 bra 	$L__BB1_25;
	and.b32  	%r33, %r58, 7;
	add.s32 	%r34, %r33, -1;
	and.b32  	%r35, %r58, 3;
	and.b32  	%r36, %r58, 2147483640;
	and.b32  	%r37, %r58, 1;
	neg.s32 	%r38, %r36;
	mov.u32 	%r165, s_inPixels;
	mad.lo.s32 	%r166, %r7, 3, %r165;
	add.s32 	%r39, %r166, 11;
	mul.lo.s32 	%r40, %r9, 3;
	add.s64 	%rd3, %rd1, 16;
	mov.f32 	%f167, 0f00000000;
	mov.b32 	%r188, 0;
	mov.f32 	%f166, %f167;
	mov.f32 	%f165, %f167;
$L__BB1_13:
	setp.lt.u32 	%p23, %r58, 8;
	mul.lo.s32 	%r42, %r188, %r58;
	add.s32 	%r43, %r188, %r3;
	mad.lo.s32 	%r44, %r43, %r9, %r7;
	mov.b32 	%r192, 0;
	@%p23 bra 	$L__BB1_16;
	mad.lo.s32 	%r189, %r40, %r43, %r39;
	mul.wide.u32 	%rd44, %r42, 4;
	add.s64 	%rd65, %rd3, %rd44;
	mov.u32 	%r190, %r38;
$L__BB1_15:
	.pragma "nounroll";
	ld.global.f32 	%f46, [%rd65+-16];
	ld.shared.u8 	%rs52, [%r189+-11];
	ld.shared.u8 	%rs53, [%r189+-10];
	ld.shared.u8 	%rs54, [%r189+-9];
	cvt.rn.f32.u16 	%f47, %rs52;
	fma.rn.f32 	%f48, %f46, %f47, %f165;
	cvt.rn.f32.u16 	%f49, %rs53;
	fma.rn.f32 	%f50, %f46, %f49, %f166;
	cvt.rn.f32.u16 	%f51, %rs54;
	fma.rn.f32 	%f52, %f46, %f51, %f167;
	ld.global.f32 	%f53, [%rd65+-12];
	ld.shared.u8 	%rs55, [%r189+-8];
	ld.shared.u8 	%rs56, [%r189+-7];
	ld.shared.u8 	%rs57, [%r189+-6];
	cvt.rn.f32.u16 	%f54, %rs55;
	fma.rn.f32 	%f55, %f53, %f54, %f48;
	cvt.rn.f32.u16 	%f56, %rs56;
	fma.rn.f32 	%f57, %f53, %f56, %f50;
	cvt.rn.f32.u16 	%f58, %rs57;
	fma.rn.f32 	%f59, %f53, %f58, %f52;
	ld.global.f32 	%f60, [%rd65+-8];
	ld.shared.u8 	%rs58, [%r189+-5];
	ld.shared.u8 	%rs59, [%r189+-4];
	ld.shared.u8 	%rs60, [%r189+-3];
	cvt.rn.f32.u16 	%f61, %rs58;
	fma.rn.f32 	%f62, %f60, %f61, %f55;
	cvt.rn.f32.u16 	%f63, %rs59;
	fma.rn.f32 	%f64, %f60, %f63, %f57;
	cvt.rn.f32.u16 	%f65, %rs60;
	fma.rn.f32 	%f66, %f60, %f65, %f59;
	ld.global.f32 	%f67, [%rd65+-4];
	ld.shared.u8 	%rs61, [%r189+-2];
	ld.shared.u8 	%rs62, [%r189+-1];
	ld.shared.u8 	%rs63, [%r189];
	cvt.rn.f32.u16 	%f68, %rs61;
	fma.rn.f32 	%f69, %f67, %f68, %f62;
	cvt.rn.f32.u16 	%f70, %rs62;
	fma.rn.f32 	%f71, %f67, %f70, %f64;
	cvt.rn.f32.u16 	%f72, %rs63;
	fma.rn.f32 	%f73, %f67, %f72, %f66;
	ld.global.f32 	%f74, [%rd65];
	ld.shared.u8 	%rs64, [%r189+1];
	ld.shared.u8 	%rs65, [%r189+2];
	ld.shared.u8 	%rs66, [%r189+3];
	cvt.rn.f32.u16 	%f75, %rs64;
	fma.rn.f32 	%f76, %f74, %f75, %f69;
	cvt.rn.f32.u16 	%f77, %rs65;
	fma.rn.f32 	%f78, %f74, %f77, %f71;
	cvt.rn.f32.u16 	%f79, %rs66;
	fma.rn.f32 	%f80, %f74, %f79, %f73;
	ld.global.f32 	%f81, [%rd65+4];
	ld.shared.u8 	%rs67, [%r189+4];
	ld.shared.u8 	%rs68, [%r189+5];
	ld.shared.u8 	%rs69, [%r189+6];
	cvt.rn.f32.u16 	%f82, %rs67;
	fma.rn.f32 	%f83, %f81, %f82, %f76;
	cvt.rn.f32.u16 	%f84, %rs68;
	fma.rn.f32 	%f85, %f81, %f84, %f78;
	cvt.rn.f32.u16 	%f86, %rs69;
	fma.rn.f32 	%f87, %f81, %f86, %f80;
	ld.global.f32 	%f88, [%rd65+8];
	ld.shared.u8 	%rs70, [%r189+7];
	ld.shared.u8 	%rs71, [%r189+8];
	ld.shared.u8 	%rs72, [%r189+9];
	cvt.rn.f32.u16 	%f89, %rs70;
	fma.rn.f32 	%f90, %f88, %f89, %f83;
	cvt.rn.f32.u16 	%f91, %rs71;
	fma.rn.f32 	%f92, %f88, %f91, %f85;
	cvt.rn.f32.u16 	%f93, %rs72;
	fma.rn.f32 	%f94, %f88, %f93, %f87;
	ld.global.f32 	%f95, [%rd65+12];
	ld.shared.u8 	%rs73, [%r189+10];
	ld.shared.u8 	%rs74, [%r189+11];
	ld.shared.u8 	%rs75, [%r189+12];
	cvt.rn.f32.u16 	%f96, %rs73;
	fma.rn.f32 	%f165, %f95, %f96, %f90;
	cvt.rn.f32.u16 	%f97, %rs74;
	fma.rn.f32 	%f166, %f95, %f97, %f92;
	cvt.rn.f32.u16 	%f98, %rs75;
	fma.rn.f32 	%f167, %f95, %f98, %f94;
	add.s32 	%r190, %r190, 8;
	add.s32 	%r189, %r189, 24;
	add.s64 	%rd65, %rd65, 32;
	setp.ne.s32 	%p24, %r190, 0;
	mov.u32 	%r192, %r36;
	@%p24 bra 	$L__BB1_15;
$L__BB1_16:
	setp.eq.s32 	%p25, %r33, 0;
	@%p25 bra 	$L__BB1_24;
	setp.lt.u32 	%p26, %r34, 3;
	@%p26 bra 	$L__BB1_19;
	add.s32 	%r168, %r192, %r42;
	mul.wide.u32 	%rd45, %r168, 4;
	add.s64 	%rd46, %rd1, %rd45;
	ld.global.f32 	%f100, [%rd46];
	add.s32 	%r169, %r44, %r192;
	mov.u32 	%r170, s_inPixels;
	mad.lo.s32 	%r171, %r169, 3, %r170;
	ld.shared.u8 	%rs76, [%r171];
	ld.shared.u8 	%rs77, [%r171+1];
	ld.shared.u8 	%rs78, [%r171+2];
	cvt.rn.f32.u16 	%f101, %rs76;
	fma.rn.f32 	%f102, %f100, %f101, %f165;
	cvt.rn.f32.u16 	%f103, %rs77;
	fma.rn.f32 	%f104, %f100, %f103, %f166;
	cvt.rn.f32.u16 	%f105, %rs78;
	fma.rn.f32 	%f106, %f100, %f105, %f167;
	cvt.u64.u32 	%rd47, %r42;
	cvt.u64.u32 	%rd48, %r192;
	add.s64 	%rd49, %rd48, %rd47;
	shl.b64 	%rd50, %rd49, 2;
	add.s64 	%rd51, %rd1, %rd50;
	ld.global.f32 	%f107, [%rd51+4];
	ld.shared.u8 	%rs79, [%r171+3];
	ld.shared.u8 	%rs80, [%r171+4];
	ld.shared.u8 	%rs81, [%r171+5];
	cvt.rn.f32.u16 	%f108, %rs79;
	fma.rn.f32 	%f109, %f107, %f108, %f102;
	cvt.rn.f32.u16 	%f110, %rs80;
	fma.rn.f32 	%f111, %f107, %f110, %f104;
	cvt.rn.f32.u16 	%f112, %rs81;
	fma.rn.f32 	%f113, %f107, %f112, %f106;
	ld.global.f32 	%f114, [%rd51+8];
	ld.shared.u8 	%rs82, [%r171+6];
	ld.shared.u8 	%rs83, [%r171+7];
	ld.shared.u8 	%rs84, [%r171+8];
	cvt.rn.f32.u16 	%f115, %rs82;
	fma.rn.f32 	%f116, %f114, %f115, %f109;
	cvt.rn.f32.u16 	%f117, %rs83;
	fma.rn.f32 	%f118, %f114, %f117, %f111;
	cvt.rn.f32.u16 	%f119, %rs84;
	fma.rn.f32 	%f120, %f114, %f119, %f113;
	ld.global.f32 	%f121, [%rd51+12];
	ld.shared.u8 	%rs85, [%r171+9];
	ld.shared.u8 	%rs86, [%r171+10];
	ld.shared.u8 	%rs87, [%r171+11];
	cvt.rn.f32.u16 	%f122, %rs85;
	fma.rn.f32 	%f165, %f121, %f122, %f116;
	cvt.rn.f32.u16 	%f123, %rs86;
	fma.rn.f32 	%f166, %f121, %f123, %f118;
	cvt.rn.f32.u16 	%f124, %rs87;
	fma.rn.f32 	%f167, %f121, %f124, %f120;
	add.s32 	%r192, %r192, 4;
$L__BB1_19:
	setp.eq.s32 	%p27, %r35, 0;
	@%p27 bra 	$L__BB1_24;
	setp.eq.s32 	%p28, %r35, 1;
	@%p28 bra 	$L__BB1_22;
	add.s32 	%r172, %r192, %r42;
	mul.wide.u32 	%rd52, %r172, 4;
	add.s64 	%rd53, %rd1, %rd52;
	ld.global.f32 	%f126, [%rd53];
	add.s32 	%r173, %r44, %r192;
	mov.u32 	%r174, s_inPixels;
	mad.lo.s32 	%r175, %r173, 3, %r174;
	ld.shared.u8 	%rs88, [%r175];
	ld.shared.u8 	%rs89, [%r175+1];
	ld.shared.u8 	%rs90, [%r175+2];
	cvt.rn.f32.u16 	%f127, %rs88;
	fma.rn.f32 	%f128, %f126, %f127, %f165;
	cvt.rn.f32.u16 	%f129, %rs89;
	fma.rn.f32 	%f130, %f126, %f129, %f166;
	cvt.rn.f32.u16 	%f131, %rs90;
	fma.rn.f32 	%f132, %f126, %f131, %f167;
	cvt.u64.u32 	%rd54, %r42;
	cvt.u64.u32 	%rd55, %r192;
	add.s64 	%rd56, %rd55, %rd54;
	shl.b64 	%rd57, %rd56, 2;
	add.s64 	%rd58, %rd1, %rd57;
	ld.global.f32 	%f133, [%rd58+4];
	ld.shared.u8 	%rs91, [%r175+3];
	ld.shared.u8 	%rs92, [%r175+4];
	ld.shared.u8 	%rs93, [%r175+5];
	cvt.rn.f32.u16 	%f134, %rs91;
	fma.rn.f32 	%f165, %f133, %f134, %f128;
	cvt.rn.f32.u16 	%f135, %rs92;
	fma.rn.f32 	%f166, %f133, %f135, %f130;
	cvt.rn.f32.u16 	%f136, %rs93;
	fma.rn.f32 	%f167, %f133, %f136, %f132;
	add.s32 	%r192, %r192, 2;
$L__BB1_22:
	setp.eq.s32 	%p29, %r37, 0;
	@%p29 bra 	$L__BB1_24;
	add.s32 	%r176, %r192, %r42;
	mul.wide.u32 	%rd59, %r176, 4;
	add.s64 	%rd60, %rd1, %rd59;
	ld.global.f32 	%f137, [%rd60];
	add.s32 	%r177, %r44, %r192;
	mov.u32 	%r178, s_inPixels;
	mad.lo.s32 	%r179, %r177, 3, %r178;
	ld.shared.u8 	%rs94, [%r179];
	ld.shared.u8 	%rs95, [%r179+1];
	ld.shared.u8 	%rs96, [%r179+2];
	cvt.rn.f32.u16 	%f138, %rs94;
	fma.rn.f32 	%f165, %f137, %f138, %f165;
	cvt.rn.f32.u16 	%f139, %rs95;
	fma.rn.f32 	%f166, %f137, %f139, %f166;
	cvt.rn.f32.u16 	%f140, %rs96;
	fma.rn.f32 	%f167, %f137, %f140, %f167;
$L__BB1_24:
	add.s32 	%r188, %r188, 1;
	setp.ne.s32 	%p30, %r188, %r58;
	@%p30 bra 	$L__BB1_13;
$L__BB1_25:
	ld.param.u64 	%rd64, [_Z14blurImgKernel2P6uchar3iiPfiS0__param_5];
	cvt.rzi.u32.f32 	%r180, %f165;
	cvt.rzi.u32.f32 	%r181, %f166;
	cvt.rzi.u32.f32 	%r182, %f167;
	mad.lo.s32 	%r183, %r56, %r4, %r8;
	cvta.to.global.u64 	%rd61, %rd64;
	mul.wide.s32 	%rd62, %r183, 3;
	add.s64 	%rd63, %rd61, %rd62;
	st.global.u8 	[%rd63], %r180;
	st.global.u8 	[%rd63+1], %r181;
	st.global.u8 	[%rd63+2], %r182;
$L__BB1_26:
	ret;

}
	// .globl	_Z14blurImgKernel3P6uchar3iiiS0_
.visible .entry _Z14blurImgKernel3P6uchar3iiiS0_(
	.param .u64 .ptr .align 1 _Z14blurImgKernel3P6uchar3iiiS0__param_0,
	.param .u32 _Z14blurImgKernel3P6uchar3iiiS0__param_1,
	.param .u32 _Z14blurImgKernel3P6uchar3iiiS0__param_2,
	.param .u32 _Z14blurImgKernel3P6uchar3iiiS0__param_3,
	.param .u64 .ptr .align 1 _Z14blurImgKernel3P6uchar3iiiS0__param_4
)
{
	.reg .pred 	%p<32>;
	.reg .b16 	%rs<97>;
	.reg .b32 	%r<208>;
	.reg .b32 	%f<171>;
	.reg .b64 	%rd<68>;

	ld.param.u64 	%rd6, [_Z14blurImgKernel3P6uchar3iiiS0__param_0];
	ld.param.u32 	%r51, [_Z14blurImgKernel3P6uchar3iiiS0__param_1];
	ld.param.u32 	%r52, [_Z14blurImgKernel3P6uchar3iiiS0__param_2];
	ld.param.u32 	%r53, [_Z14blurImgKernel3P6uchar3iiiS0__param_3];
	cvta.to.global.u64 	%rd1, %rd6;
	mov.u32 	%r54, %ctaid.y;
	mov.u32 	%r1, %ntid.y;
	mul.lo.s32 	%r2, %r54, %r1;
	mov.u32 	%r3, %tid.y;
	add.s32 	%r4, %r2, %r3;
	mov.u32 	%r55, %ctaid.x;
	mov.u32 	%r5, %ntid.x;
	mul.lo.s32 	%r6, %r55, %r5;
	mov.u32 	%r7, %tid.x;
	add.s32 	%r8, %r6, %r7;
	add.s32 	%r56, %r5, %r53;
	add.s32 	%r9, %r56, -1;
	shr.s32 	%r10, %r53, 1;
	setp.lt.s32 	%p1, %r4, %r52;
	add.s32 	%r11, %r52, -1;
	selp.b32 	%r57, %r4, %r11, %p1;
	setp.lt.s32 	%p2, %r8, %r51;
	add.s32 	%r12, %r51, -1;
	selp.b32 	%r13, %r8, %r12, %p2;
	add.s32 	%r14, %r10, %r3;
	add.s32 	%r15, %r10, %r7;
	mad.lo.s32 	%r58, %r14, %r9, %r15;
	mov.u32 	%r59, s_inPixels;
	mad.lo.s32 	%r60, %r58, 3, %r59;
	mad.lo.s32 	%r61, %r57, %r51, %r13;
	mul.wide.s32 	%rd7, %r61, 3;
	add.s64 	%rd8, %rd1, %rd7;
	ld.global.u8 	%rs1, [%rd8];
	ld.global.u8 	%rs2, [%rd8+1];
	ld.global.u8 	%rs3, [%rd8+2];
	st.shared.u8 	[%r60], %rs1;
	st.shared.u8 	[%r60+1], %rs2;
	st.shared.u8 	[%r60+2], %rs3;
	setp.ge.u32 	%p3, %r3, %r10;
	@%p3 bra 	$L__BB2_10;
	sub.s32 	%r62, %r4, %r10;
	max.s32 	%r63, %r62, 0;
	mad.lo.s32 	%r64, %r9, %r3, %r15;
	mad.lo.s32 	%r66, %r64, 3, %r59;
	mul.lo.s32 	%r16, %r63, %r51;
	add.s32 	%r67, %r16, %r13;
	mul.wide.s32 	%rd9, %r67, 3;
	add.s64 	%rd10, %rd1, %rd9;
	ld.global.u8 	%rs4, [%rd10];
	ld.global.u8 	%rs5, [%rd10+1];
	ld.global.u8 	%rs6, [%rd10+2];
	st.shared.u8 	[%r66], %rs4;
	st.shared.u8 	[%r66+1], %rs5;
	st.shared.u8 	[%r66+2], %rs6;
	add.s32 	%r68, %r4, %r1;
	setp.lt.s32 	%p4, %r68, %r52;
	selp.b32 	%r69, %r68, %r11, %p4;
	add.s32 	%r70, %r14, %r1;
	mul.lo.s32 	%r17, %r70, %r9;
	add.s32 	%r71, %r15, %r17;
	mad.lo.s32 	%r72, %r71, 3, %r59;
	mul.lo.s32 	%r18, %r69, %r51;
	add.s32 	%r73, %r18, %r13;
	mul.wide.s32 	%rd11, %r73, 3;
	add.s64 	%rd12, %rd1, %rd11;
	ld.global.u8 	%rs7, [%rd12];
	ld.global.u8 	%rs8, [%rd12+1];
	ld.global.u8 	%rs9, [%rd12+2];
	st.shared.u8 	[%r72], %rs7;
	st.shared.u8 	[%r72+1], %rs8;
	st.shared.u8 	[%r72+2], %rs9;
	add.s32 	%r74, %r6, %r3;
	sub.s32 	%r75, %r74, %r10;
	max.s32 	%r19, %r75, 0;
	setp.ge.u32 	%p5, %r7, %r1;
	@%p5 bra 	$L__BB2_8;
	add.s32 	%r76, %r7, %r5;
	max.u32 	%r77, %r1, %r76;
	setp.lt.u32 	%p6, %r76, %r1;
	selp.u32 	%r78, 1, 0, %p6;
	add.s32 	%r79, %r76, %r78;
	sub.s32 	%r80, %r77, %r79;
	div.u32 	%r81, %r80, %r5;
	add.s32 	%r20, %r81, %r78;
	and.b32  	%r82, %r20, 3;
	setp.eq.s32 	%p7, %r82, 3;
	mov.u32 	%r200, %r7;
	@%p7 bra 	$L__BB2_5;
	mov.b32 	%r199, 0;
	mov.u32 	%r200, %r7;
$L__BB2_4:
	.pragma "nounroll";
	add.s32 	%r84, %r200, %r2;
	setp.lt.s32 	%p8, %r84, %r52;
	selp.b32 	%r85, %r84, %r11, %p8;
	add.s32 	%r86, %r200, %r10;
	mul.lo.s32 	%r87, %r86, %r9;
	add.s32 	%r88, %r87, %r3;
	mov.u32 	%r89, s_inPixels;
	mad.lo.s32 	%r90, %r88, 3, %r89;
	mul.lo.s32 	%r91, %r85, %r51;
	add.s32 	%r92, %r91, %r19;
	mul.wide.s32 	%rd13, %r92, 3;
	add.s64 	%rd14, %rd1, %rd13;
	ld.global.u8 	%rs10, [%rd14];
	ld.global.u8 	%rs11, [%rd14+1];
	ld.global.u8 	%rs12, [%rd14+2];
	st.shared.u8 	[%r90], %rs10;
	st.shared.u8 	[%r90+1], %rs11;
	st.shared.u8 	[%r90+2], %rs12;
	add.s32 	%r93, %r10, %r3;
	add.s32 	%r94, %r93, %r5;
	add.s32 	%r95, %r94, %r87;
	mad.lo.s32 	%r96, %r95, 3, %r89;
	mov.u32 	%r97, %ctaid.x;
	mad.lo.s32 	%r98, %r97, %r5, %r3;
	add.s32 	%r99, %r98, %r5;
	setp.lt.s32 	%p9, %r99, %r51;
	selp.b32 	%r100, %r99, %r12, %p9;
	add.s32 	%r101, %r91, %r100;
	mul.wide.s32 	%rd15, %r101, 3;
	add.s64 	%rd16, %rd1, %rd15;
	ld.global.u8 	%rs13, [%rd16];
	ld.global.u8 	%rs14, [%rd16+1];
	ld.global.u8 	%rs15, [%rd16+2];
	st.shared.u8 	[%r96], %rs13;
	st.shared.u8 	[%r96+1], %rs14;
	st.shared.u8 	[%r96+2], %rs15;
	add.s32 	%r200, %r200, %r5;
	add.s32 	%r199, %r199, 1;
	add.s32 	%r102, %r20, 1;
	and.b32  	%r103, %r102, 3;
	setp.ne.s32 	%p10, %r199, %r103;
	@%p10 bra 	$L__BB2_4;
$L__BB2_5:
	setp.lt.u32 	%p11, %r20, 3;
	@%p11 bra 	$L__BB2_8;
	mov.u32 	%r109, s_inPixels;
	add.s32 	%r113, %r10, %r3;
	add.s32 	%r114, %r113, %r5;
	mov.u32 	%r117, %ctaid.x;
	mad.lo.s32 	%r118, %r117, %r5, %r3;
	add.s32 	%r119, %r118, %r5;
	shl.b32 	%r155, %r5, 2;
$L__BB2_7:
	add.s32 	%r104, %r200, %r2;
	setp.lt.s32 	%p12, %r104, %r52;
	selp.b32 	%r105, %r104, %r11, %p12;
	add.s32 	%r106, %r200, %r10;
	mul.lo.s32 	%r107, %r106, %r9;
	add.s32 	%r108, %r107, %r3;
	mad.lo.s32 	%r110, %r108, 3, %r109;
	mul.lo.s32 	%r111, %r105, %r51;
	add.s32 	%r112, %r111, %r19;
	mul.wide.s32 	%rd17, %r112, 3;
	add.s64 	%rd18, %rd1, %rd17;
	ld.global.u8 	%rs16, [%rd18];
	ld.global.u8 	%rs17, [%rd18+1];
	ld.global.u8 	%rs18, [%rd18+2];
	st.shared.u8 	[%r110], %rs16;
	st.shared.u8 	[%r110+1], %rs17;
	st.shared.u8 	[%r110+2], %rs18;
	add.s32 	%r115, %r114, %r107;
	mad.lo.s32 	%r116, %r115, 3, %r109;
	setp.lt.s32 	%p13, %r119, %r51;
	selp.b32 	%r120, %r119, %r12, %p13;
	add.s32 	%r121, %r111, %r120;
	mul.wide.s32 	%rd19, %r121, 3;
	add.s64 	%rd20, %rd1, %rd19;
	ld.global.u8 	%rs19, [%rd20];
	ld.global.u8 	%rs20, [%rd20+1];
	ld.global.u8 	%rs21, [%rd20+2];
	st.shared.u8 	[%r116], %rs19;
	st.shared.u8 	[%r116+1], %rs20;
	st.shared.u8 	[%r116+2], %rs21;
	add.s32 	%r122, %r104, %r5;
	setp.lt.s32 	%p14, %r122, %r52;
	selp.b32 	%r123, %r122, %r11, %p14;
	add.s32 	%r124, %r106, %r5;
	mul.lo.s32 	%r125, %r124, %r9;
	add.s32 	%r126, %r125, %r3;
	mad.lo.s32 	%r127, %r126, 3, %r109;
	mul.lo.s32 	%r128, %r123, %r51;
	add.s32 	%r129, %r128, %r19;
	mul.wide.s32 	%rd21, %r129, 3;
	add.s64 	%rd22, %rd1, %rd21;
	ld.global.u8 	%rs22, [%rd22];
	ld.global.u8 	%rs23, [%rd22+1];
	ld.global.u8 	%rs24, [%rd22+2];
	st.shared.u8 	[%r127], %rs22;
	st.shared.u8 	[%r127+1], %rs23;
	st.shared.u8 	[%r127+2], %rs24;
	add.s32 	%r130, %r114, %r125;
	mad.lo.s32 	%r131, %r130, 3, %r109;
	add.s32 	%r132, %r128, %r120;
	mul.wide.s32 	%rd23, %r132, 3;
	add.s64 	%rd24, %rd1, %rd23;
	ld.global.u8 	%rs25, [%rd24];
	ld.global.u8 	%rs26, [%rd24+1];
	ld.global.u8 	%rs27, [%rd24+2];
	st.shared.u8 	[%r131], %rs25;
	st.shared.u8 	[%r131+1], %rs26;
	st.shared.u8 	[%r131+2], %rs27;
	add.s32 	%r133, %r122, %r5;
	setp.lt.s32 	%p15, %r133, %r52;
	selp.b32 	%r134, %r133, %r11, %p15;
	add.s32 	%r135, %r124, %r5;
	mul.lo.s32 	%r136, %r135, %r9;
	add.s32 	%r137, %r136, %r3;
	mad.lo.s32 	%r138, %r137, 3, %r109;
	mul.lo.s32 	%r139, %r134, %r51;
	add.s32 	%r140, %r139, %r19;
	mul.wide.s32 	%rd25, %r140, 3;
	add.s64 	%rd26, %rd1, %rd25;
	ld.global.u8 	%rs28, [%rd26];
	ld.global.u8 	%rs29, [%rd26+1];
	ld.global.u8 	%rs30, [%rd26+2];
	st.shared.u8 	[%r138], %rs28;
	st.shared.u8 	[%r138+1], %rs29;
	st.shared.u8 	[%r138+2], %rs30;
	add.s32 	%r141, %r114, %r136;
	mad.lo.s32 	%r142, %r141, 3, %r109;
	add.s32 	%r143, %r139, %r120;
	mul.wide.s32 	%rd27, %r143, 3;
	add.s64 	%rd28, %rd1, %rd27;
	ld.global.u8 	%rs31, [%rd28];
	ld.global.u8 	%rs32, [%rd28+1];
	ld.global.u8 	%rs33, [%rd28+2];
	st.shared.u8 	[%r142], %rs31;
	st.shared.u8 	[%r142+1], %rs32;
	st.shared.u8 	[%r142+2], %rs33;
	add.s32 	%r144, %r133, %r5;
	setp.lt.s32 	%p16, %r144, %r52;
	selp.b32 	%r145, %r144, %r11, %p16;
	add.s32 	%r146, %r135, %r5;
	mul.lo.s32 	%r147, %r146, %r9;
	add.s32 	%r148, %r147, %r3;
	mad.lo.s32 	%r149, %r148, 3, %r109;
	mul.lo.s32 	%r150, %r145, %r51;
	add.s32 	%r151, %r150, %r19;
	mul.wide.s32 	%rd29, %r151, 3;
	add.s64 	%rd30, %rd1, %rd29;
	ld.global.u8 	%rs34, [%rd30];
	ld.global.u8 	%rs35, [%rd30+1];
	ld.global.u8 	%rs36, [%rd30+2];
	st.shared.u8 	[%r149], %rs34;
	st.shared.u8 	[%r149+1], %rs35;
	st.shared.u8 	[%r149+2], %rs36;
	add.s32 	%r152, %r114, %r147;
	mad.lo.s32 	%r153, %r152, 3, %r109;
	add.s32 	%r154, %r150, %r120;
	mul.wide.s32 	%rd31, %r154, 3;
	add.s64 	%rd32, %rd1, %rd31;
	ld.global.u8 	%rs37, [%rd32];
	ld.global.u8 	%rs38, [%rd32+1];
	ld.global.u8 	%rs39, [%rd32+2];
	st.shared.u8 	[%r153], %rs37;
	st.shared.u8 	[%r153+1], %rs38;
	st.shared.u8 	[%r153+2], %rs39;
	add.s32 	%r200, %r155, %r200;
	setp.lt.u32 	%p17, %r200, %r1;
	@%p17 bra 	$L__BB2_7;
$L__BB2_8:
	setp.ge.u32 	%p18, %r7, %r10;
	@%p18 bra 	$L__BB2_10;
	sub.s32 	%r156, %r8, %r10;
	max.s32 	%r157, %r156, 0;
	mul.lo.s32 	%r158, %r9, %r3;
	add.s32 	%r159, %r158, %r7;
	mov.u32 	%r160, s_inPixels;
	mad.lo.s32 	%r161, %r159, 3, %r160;
	add.s32 	%r162, %r16, %r157;
	mul.wide.s32 	%rd33, %r162, 3;
	add.s64 	%rd34, %rd1, %rd33;
	ld.global.u8 	%rs40, [%rd34];
	ld.global.u8 	%rs41, [%rd34+1];
	ld.global.u8 	%rs42, [%rd34+2];
	st.shared.u8 	[%r161], %rs40;
	st.shared.u8 	[%r161+1], %rs41;
	st.shared.u8 	[%r161+2], %rs42;
	add.s32 	%r163, %r17, %r7;
	mad.lo.s32 	%r164, %r163, 3, %r160;
	add.s32 	%r165, %r157, %r18;
	mul.wide.s32 	%rd35, %r165, 3;
	add.s64 	%rd36, %rd1, %rd35;
	ld.global.u8 	%rs43, [%rd36];
	ld.global.u8 	%rs44, [%rd36+1];
	ld.global.u8 	%rs45, [%rd36+2];
	st.shared.u8 	[%r164], %rs43;
	st.shared.u8 	[%r164+1], %rs44;
	st.shared.u8 	[%r164+2], %rs45;
	add.s32 	%r166, %r8, %r5;
	setp.lt.s32 	%p19, %r166, %r51;
	selp.b32 	%r167, %r166, %r12, %p19;
	mul.lo.s32 	%r168, %r5, 3;
	add.s32 	%r169, %r10, %r7;
	add.s32 	%r170, %r169, %r158;
	mad.lo.s32 	%r171, %r170, 3, %r160;
	add.s32 	%r172, %r171, %r168;
	add.s32 	%r173, %r16, %r167;
	mul.wide.s32 	%rd37, %r173, 3;
	add.s64 	%rd38, %rd1, %rd37;
	ld.global.u8 	%rs46, [%rd38];
	ld.global.u8 	%rs47, [%rd38+1];
	ld.global.u8 	%rs48, [%rd38+2];
	st.shared.u8 	[%r172], %rs46;
	st.shared.u8 	[%r172+1], %rs47;
	st.shared.u8 	[%r172+2], %rs48;
	add.s32 	%r174, %r169, %r17;
	mad.lo.s32 	%r175, %r174, 3, %r160;
	add.s32 	%r176, %r175, %r168;
	add.s32 	%r177, %r18, %r167;
	mul.wide.s32 	%rd39, %r177, 3;
	add.s64 	%rd40, %rd1, %rd39;
	ld.global.u8 	%rs49, [%rd40];
	ld.global.u8 	%rs50, [%rd40+1];
	ld.global.u8 	%rs51, [%rd40+2];
	st.shared.u8 	[%r176], %rs49;
	st.shared.u8 	[%r176+1], %rs50;
	st.shared.u8 	[%r176+2], %rs51;
$L__BB2_10:
	setp.ge.s32 	%p20, %r8, %r51;
	setp.ge.s32 	%p21, %r4, %r52;
	bar.sync 	0;
	or.pred  	%p22, %p20, %p21;
	@%p22 bra 	$L__BB2_26;
	setp.lt.s32 	%p23, %r53, 1;
	mov.f32 	%f165, 0f00000000;
	mov.f32 	%f166, %f165;
	mov.f32 	%f167, %f165;
	@%p23 bra 	$L__BB2_25;
	and.b32  	%r28, %r53, 7;
	add.s32 	%r29, %r28, -1;
	and.b32  	%r30, %r53, 3;
	and.b32  	%r31, %r53, 2147483640;
	and.b32  	%r32, %r53, 1;
	neg.s32 	%r33, %r31;
	mov.u32 	%r179, s_inPixels;
	mad.lo.s32 	%r180, %r7, 3, %r179;
	add.s32 	%r34, %r180, 11;
	mul.lo.s32 	%r35, %r9, 3;
	mov.f32 	%f167, 0f00000000;
	mov.b32 	%r202, 0;
	mov.u64 	%rd61, dc_filter;
	mov.f32 	%f166, %f167;
	mov.f32 	%f165, %f167;
$L__BB2_13:
	setp.lt.u32 	%p24, %r53, 8;
	mul.lo.s32 	%r37, %r202, %r53;
	add.s32 	%r38, %r202, %r3;
	mad.lo.s32 	%r39, %r38, %r9, %r7;
	mov.b32 	%r206, 0;
	@%p24 bra 	$L__BB2_16;
	mad.lo.s32 	%r203, %r35, %r38, %r34;
	mul.wide.u32 	%rd41, %r37, 4;
	add.s64 	%rd43, %rd61, %rd41;
	add.s64 	%rd67, %rd43, 16;
	mov.u32 	%r204, %r33;
$L__BB2_15:
	.pragma "nounroll";
	ld.const.f32 	%f46, [%rd67+-16];
	ld.shared.u8 	%rs52, [%r203+-11];
	ld.shared.u8 	%rs53, [%r203+-10];
	ld.shared.u8 	%rs54, [%r203+-9];
	cvt.rn.f32.u16 	%f47, %rs52;
	fma.rn.f32 	%f48, %f46, %f47, %f165;
	cvt.rn.f32.u16 	%f49, %rs53;
	fma.rn.f32 	%f50, %f46, %f49, %f166;
	cvt.rn.f32.u16 	%f51, %rs54;
	fma.rn.f32 	%f52, %f46, %f51, %f167;
	ld.const.f32 	%f53, [%rd67+-12];
	ld.shared.u8 	%rs55, [%r203+-8];
	ld.shared.u8 	%rs56, [%r203+-7];
	ld.shared.u8 	%rs57, [%r203+-6];
	cvt.rn.f32.u16 	%f54, %rs55;
	fma.rn.f32 	%f55, %f53, %f54, %f48;
	cvt.rn.f32.u16 	%f56, %rs56;
	fma.rn.f32 	%f57, %f53, %f56, %f50;
	cvt.rn.f32.u16 	%f58, %rs57;
	fma.rn.f32 	%f59, %f53, %f58, %f52;
	ld.const.f32 	%f60, [%rd67+-8];
	ld.shared.u8 	%rs58, [%r203+-5];
	ld.shared.u8 	%rs59, [%r203+-4];
	ld.shared.u8 	%rs60, [%r203+-3];
	cvt.rn.f32.u16 	%f61, %rs58;
	fma.rn.f32 	%f62, %f60, %f61, %f55;
	cvt.rn.f32.u16 	%f63, %rs59;
	fma.rn.f32 	%f64, %f60, %f63, %f57;
	cvt.rn.f32.u16 	%f65, %rs60;
	fma.rn.f32 	%f66, %f60, %f65, %f59;
	ld.const.f32 	%f67, [%rd67+-4];
	ld.shared.u8 	%rs61, [%r203+-2];
	ld.shared.u8 	%rs62, [%r203+-1];
	ld.shared.u8 	%rs63, [%r203];
	cvt.rn.f32.u16 	%f68, %rs61;
	fma.rn.f32 	%f69, %f67, %f68, %f62;
	cvt.rn.f32.u16 	%f70, %rs62;
	fma.rn.f32 	%f71, %f67, %f70, %f64;
	cvt.rn.f32.u16 	%f72, %rs63;
	fma.rn.f32 	%f73, %f67, %f72, %f66;
	ld.const.f32 	%f74, [%rd67];
	ld.shared.u8 	%rs64, [%r203+1];
	ld.shared.u8 	%rs65, [%r203+2];
	ld.shared.u8 	%rs66, [%r203+3];
	cvt.rn.f32.u16 	%f75, %rs64;
	fma.rn.f32 	%f76, %f74, %f75, %f69;
	cvt.rn.f32.u16 	%f77, %rs65;
	fma.rn.f32 	%f78, %f74, %f77, %f71;
	cvt.rn.f32.u16 	%f79, %rs66;
	fma.rn.f32 	%f80, %f74, %f79, %f73;
	ld.const.f32 	%f81, [%rd67+4];
	ld.shared.u8 	%rs67, [%r203+4];
	ld.shared.u8 	%rs68, [%r203+5];
	ld.shared.u8 	%rs69, [%r203+6];
	cvt.rn.f32.u16 	%f82, %rs67;
	fma.rn.f32 	%f83, %f81, %f82, %f76;
	cvt.rn.f32.u16 	%f84, %rs68;
	fma.rn.f32 	%f85, %f81, %f84, %f78;
	cvt.rn.f32.u16 	%f86, %rs69;
	fma.rn.f32 	%f87, %f81, %f86, %f80;
	ld.const.f32 	%f88, [%rd67+8];
	ld.shared.u8 	%rs70, [%r203+7];
	ld.shared.u8 	%rs71, [%r203+8];
	ld.shared.u8 	%rs72, [%r203+9];
	cvt.rn.f32.u16 	%f89, %rs70;
	fma.rn.f32 	%f90, %f88, %f89, %f83;
	cvt.rn.f32.u16 	%f91, %rs71;
	fma.rn.f32 	%f92, %f88, %f91, %f85;
	cvt.rn.f32.u16 	%f93, %rs72;
	fma.rn.f32 	%f94, %f88, %f93, %f87;
	ld.const.f32 	%f95, [%rd67+12];
	ld.shared.u8 	%rs73, [%r203+10];
	ld.shared.u8 	%rs74, [%r203+11];
	ld.shared.u8 	%rs75, [%r203+12];
	cvt.rn.f32.u16 	%f96, %rs73;
	fma.rn.f32 	%f165, %f95, %f96, %f90;
	cvt.rn.f32.u16 	%f97, %rs74;
	fma.rn.f32 	%f166, %f95, %f97, %f92;
	cvt.rn.f32.u16 	%f98, %rs75;
	fma.rn.f32 	%f167, %f95, %f98, %f94;
	add.s32 	%r204, %r204, 8;
	add.s32 	%r203, %r203, 24;
	add.s64 	%rd67, %rd67, 32;
	setp.ne.s32 	%p25, %r204, 0;
	mov.u32 	%r206, %r31;
	@%p25 bra 	$L__BB2_15;
$L__BB2_16:
	setp.eq.s32 	%p26, %r28, 0;
	@%p26 bra 	$L__BB2_24;
	setp.lt.u32 	%p27, %r29, 3;
	@%p27 bra 	$L__BB2_19;
	add.s32 	%r182, %r206, %r37;
	mul.wide.u32 	%rd44, %r182, 4;
	add.s64 	%rd46, %rd61, %rd44;
	ld.const.f32 	%f100, [%rd46];
	add.s32 	%r183, %r39, %r206;
	mov.u32 	%r184, s_inPixels;
	mad.lo.s32 	%r185, %r183, 3, %r184;
	ld.shared.u8 	%rs76, [%r185];
	ld.shared.u8 	%rs77, [%r185+1];
	ld.shared.u8 	%rs78, [%r185+2];
	cvt.rn.f32.u16 	%f101, %rs76;
	fma.rn.f32 	%f102, %f100, %f101, %f165;
	cvt.rn.f32.u16 	%f103, %rs77;
	fma.rn.f32 	%f104, %f100, %f103, %f166;
	cvt.rn.f32.u16 	%f105, %rs78;
	fma.rn.f32 	%f106, %f100, %f105, %f167;
	cvt.u64.u32 	%rd47, %r37;
	cvt.u64.u32 	%rd48, %r206;
	add.s64 	%rd49, %rd48, %rd47;
	shl.b64 	%rd50, %rd49, 2;
	add.s64 	%rd51, %rd61, %rd50;
	ld.const.f32 	%f107, [%rd51+4];
	ld.shared.u8 	%rs79, [%r185+3];
	ld.shared.u8 	%rs80, [%r185+4];
	ld.shared.u8 	%rs81, [%r185+5];
	cvt.rn.f32.u16 	%f108, %rs79;
	fma.rn.f32 	%f109, %f107, %f108, %f102;
	cvt.rn.f32.u16 	%f110, %rs80;
	fma.rn.f32 	%f111, %f107, %f110, %f104;
	cvt.rn.f32.u16 	%f112, %rs81;
	fma.rn.f32 	%f113, %f107, %f112, %f106;
	ld.const.f32 	%f114, [%rd51+8];
	ld.shared.u8 	%rs82, [%r185+6];
	ld.shared.u8 	%rs83, [%r185+7];
	ld.shared.u8 	%rs84, [%r185+8];
	cvt.rn.f32.u16 	%f115, %rs82;
	fma.rn.f32 	%f116, %f114, %f115, %f109;
	cvt.rn.f32.u16 	%f117, %rs83;
	fma.rn.f32 	%f118, %f114, %f117, %f111;
	cvt.rn.f32.u16 	%f119, %rs84;
	fma.rn.f32 	%f120, %f114, %f119, %f113;
	ld.const.f32 	%f121, [%rd51+12];
	ld.shared.u8 	%rs85, [%r185+9];
	ld.shared.u8 	%rs86, [%r185+10];
	ld.shared.u8 	%rs87, [%r185+11];
	cvt.rn.f32.u16 	%f122, %rs85;
	fma.rn.f32 	%f165, %f121, %f122, %f116;
	cvt.rn.f32.u16 	%f123, %rs86;
	fma.rn.f32 	%f166, %f121, %f123, %f118;
	cvt.rn.f32.u16 	%f124, %rs87;
	fma.rn.f32 	%f167, %f121, %f124, %f120;
	add.s32 	%r206, %r206, 4;
$L__BB2_19:
	setp.eq.s32 	%p28, %r30, 0;
	@%p28 bra 	$L__BB2_24;
	setp.eq.s32 	%p29, %r30, 1;
	@%p29 bra 	$L__BB2_22;
	add.s32 	%r186, %r206, %r37;
	mul.wide.u32 	%rd52, %r186, 4;
	add.s64 	%rd54, %rd61, %rd52;
	ld.const.f32 	%f126, [%rd54];
	add.s32 	%r187, %r39, %r206;
	mov.u32 	%r188, s_inPixels;
	mad.lo.s32 	%r189, %r187, 3, %r188;
	ld.shared.u8 	%rs88, [%r189];
	ld.shared.u8 	%rs89, [%r189+1];
	ld.shared.u8 	%rs90, [%r189+2];
	cvt.rn.f32.u16 	%f127, %rs88;
	fma.rn.f32 	%f128, %f126, %f127, %f165;
	cvt.rn.f32.u16 	%f129, %rs89;
	fma.rn.f32 	%f130, %f126, %f129, %f166;
	cvt.rn.f32.u16 	%f131, %rs90;
	fma.rn.f32 	%f132, %f126, %f131, %f167;
	cvt.u64.u32 	%rd55, %r37;
	cvt.u64.u32 	%rd56, %r206;
	add.s64 	%rd57, %rd56, %rd55;
	shl.b64 	%rd58, %rd57, 2;
	add.s64 	%rd59, %rd61, %rd58;
	ld.const.f32 	%f133, [%rd59+4];
	ld.shared.u8 	%rs91, [%r189+3];
	ld.shared.u8 	%rs92, [%r189+4];
	ld.shared.u8 	%rs93, [%r189+5];
	cvt.rn.f32.u16 	%f134, %rs91;
	fma.rn.f32 	%f165, %f133, %f134, %f128;
	cvt.rn.f32.u16 	%f135, %rs92;
	fma.rn.f32 	%f166, %f133, %f135, %f130;
	cvt.rn.f32.u16 	%f136, %rs93;
	fma.rn.f32 	%f167, %f133, %f136, %f132;
	add.s32 	%r206, %r206, 2;
$L__BB2_22:
	setp.eq.s32 	%p30, %r32, 0;
	@%p30 bra 	$L__BB2_24;
	add.s32 	%r190, %r206, %r37;
	mul.wide.u32 	%rd60, %r190, 4;
	add.s64 	%rd62, %rd61, %rd60;
	ld.const.f32 	%f137, [%rd62];
	add.s32 	%r191, %r39, %r206;
	mov.u32 	%r192, s_inPixels;
	mad.lo.s32 	%r193, %r191, 3, %r192;
	ld.shared.u8 	%rs94, [%r193];
	ld.shared.u8 	%rs95, [%r193+1];
	ld.shared.u8 	%rs96, [%r193+2];
	cvt.rn.f32.u16 	%f138, %rs94;
	fma.rn.f32 	%f165, %f137, %f138, %f165;
	cvt.rn.f32.u16 	%f139, %rs95;
	fma.rn.f32 	%f166, %f137, %f139, %f166;
	cvt.rn.f32.u16 	%f140, %rs96;
	fma.rn.f32 	%f167, %f137, %f140, %f167;
$L__BB2_24:
	add.s32 	%r202, %r202, 1;
	setp.ne.s32 	%p31, %r202, %r53;
	@%p31 bra 	$L__BB2_13;
$L__BB2_25:
	ld.param.u64 	%rd66, [_Z14blurImgKernel3P6uchar3iiiS0__param_4];
	cvt.rzi.u32.f32 	%r194, %f165;
	cvt.rzi.u32.f32 	%r195, %f166;
	cvt.rzi.u32.f32 	%r196, %f167;
	mad.lo.s32 	%r197, %r51, %r4, %r8;
	cvta.to.global.u64 	%rd63, %rd66;
	mul.wide.s32 	%rd64, %r197, 3;
	add.s64 	%rd65, %rd63, %rd64;
	st.global.u8 	[%rd65], %r194;
	st.global.u8 	[%rd65+1], %r195;
	st.global.u8 	[%rd65+2], %r196;
$L__BB2_26:
	ret;

}


// ===== COMPILED SASS (sm_100) =====

	.target	sm_100

	.elftype	@"ET_EXEC"


//--------------------- .note.nv.tkinfo           --------------------------
	.section	.note.nv.tkinfo,"",@"SHT_NOTE"
	.sectionflags	@"SHF_NOTE_NV_TKINFO"
	.tkinfo
        /*0018*/ 	.word	0x00000002
        /*0030*/ 	.string	""
        /*0030*/ 	.string	"ptxas"
        /*0030*/ 	.string	"Cuda compilation tools, release 13.0, V13.0.88"
        /*0030*/ 	.string	"Build cuda_13.0.r13.0/compiler.36424714_0"
        /*0030*/ 	.string	"-arch sm_100 -m 64 "



//--------------------- .note.nv.cuinfo           --------------------------
	.section	.note.nv.cuinfo,"",@"SHT_NOTE"
	.sectionflags	@"SHF_NOTE_NV_CUINFO"
        /*0018*/ 	.short	0x0002
        /*001a*/ 	.short	0x0064
        /*001c*/ 	.short	0x0082
	.zero		2


//--------------------- .nv.info                  --------------------------
	.section	.nv.info,"",@"SHT_CUDA_INFO"
	.align	4


	//----- nvinfo : EIATTR_REGCOUNT
	.align		4
        /*0000*/ 	.byte	0x04, 0x2f
        /*0002*/ 	.short	(.L_2 - .L_1)
	.align		4
.L_1:
        /*0004*/ 	.word	index@(_Z14blurImgKernel1P6uchar3iiPfiS0_)
        /*0008*/ 	.word	0x00000020


	//----- nvinfo : EIATTR_FRAME_SIZE
	.align		4
.L_2:
        /*000c*/ 	.byte	0x04, 0x11
        /*000e*/ 	.short	(.L_4 - .L_3)
	.align		4
.L_3:
        /*0010*/ 	.word	index@(_Z14blurImgKernel1P6uchar3iiPfiS0_)
        /*0014*/ 	.word	0x00000000


	//----- nvinfo : EIATTR_REGCOUNT
	.align		4
.L_4:
        /*0018*/ 	.byte	0x04, 0x2f
        /*001a*/ 	.short	(.L_6 - .L_5)
	.align		4
.L_5:
        /*001c*/ 	.word	index@(_Z14blurImgKernel2P6uchar3iiPfiS0_)
        /*0020*/ 	.word	0x00000020


	//----- nvinfo : EIATTR_FRAME_SIZE
	.align		4
.L_6:
        /*0024*/ 	.byte	0x04, 0x11
        /*0026*/ 	.short	(.L_8 - .L_7)
	.align		4
.L_7:
        /*0028*/ 	.word	index@(_Z14blurImgKernel2P6uchar3iiPfiS0_)
        /*002c*/ 	.word	0x00000000


	//----- nvinfo : EIATTR_REGCOUNT
	.align		4
.L_8:
        /*0030*/ 	.byte	0x04, 0x2f
        /*0032*/ 	.short	(.L_10 - .L_9)
	.align		4
.L_9:
        /*0034*/ 	.word	index@(_Z14blurImgKernel3P6uchar3iiiS0_)
        /*0038*/ 	.word	0x00000020


	//----- nvinfo : EIATTR_FRAME_SIZE
	.align		4
.L_10:
        /*003c*/ 	.byte	0x04, 0x11
        /*003e*/ 	.short	(.L_12 - .L_11)
	.align		4
.L_11:
        /*0040*/ 	.word	index@(_Z14blurImgKernel3P6uchar3iiiS0_)
        /*0044*/ 	.word	0x00000000


	//----- nvinfo : EIATTR_MIN_STACK_SIZE
	.align		4
.L_12:
        /*0048*/ 	.byte	0x04, 0x12
        /*004a*/ 	.short	(.L_14 - .L_13)
	.align		4
.L_13:
        /*004c*/ 	.word	index@(_Z14blurImgKernel3P6uchar3iiiS0_)
        /*0050*/ 	.word	0x00000000


	//----- nvinfo : EIATTR_MIN_STACK_SIZE
	.align		4
.L_14:
        /*0054*/ 	.byte	0x04, 0x12
        /*0056*/ 	.short	(.L_16 - .L_15)
	.align		4
.L_15:
        /*0058*/ 	.word	index@(_Z14blurImgKernel2P6uchar3iiPfiS0_)
        /*005c*/ 	.word	0x00000000


	//----- nvinfo : EIATTR_MIN_STACK_SIZE
	.align		4
.L_16:
        /*0060*/ 	.byte	0x04, 0x12
        /*0062*/ 	.short	(.L_18 - .L_17)
	.align		4
.L_17:
        /*0064*/ 	.word	index@(_Z14blurImgKernel1P6uchar3iiPfiS0_)
        /*0068*/ 	.word	0x00000000
.L_18:


//--------------------- .nv.compat                --------------------------
	.section	.nv.compat,"",@"SHT_CUDA_COMPAT_INFO"
	.align	4
        /*0000*/ 	.byte	0x02, 0x09, 0x00, 0x00, 0x02, 0x02, 0x01, 0x00, 0x02, 0x05, 0x05, 0x00, 0x03, 0x07, 0x01, 0x01
        /*0010*/ 	.byte	0x02, 0x03, 0x00, 0x00, 0x02, 0x06, 0x01, 0x00, 0x04, 0x0b, 0x08, 0x00, 0x09, 0x00, 0x00, 0x00
        /*0020*/ 	.byte	0x00, 0x00, 0x00, 0x00


//--------------------- .nv.info._Z14blurImgKernel3P6uchar3iiiS0_ --------------------------
	.section	.nv.info._Z14blurImgKernel3P6uchar3iiiS0_,"",@"SHT_CUDA_INFO"
	.sectionflags	@""
	.align	4


	//----- nvinfo : EIATTR_CUDA_API_VERSION
	.align		4
        /*0000*/ 	.byte	0x04, 0x37
        /*0002*/ 	.short	(.L_20 - .L_19)
.L_19:
        /*0004*/ 	.word	0x00000082


	//----- nvinfo : EIATTR_KPARAM_INFO
	.align		4
.L_20:
        /*0008*/ 	.byte	0x04, 0x17
        /*000a*/ 	.short	(.L_22 - .L_21)
.L_21:
        /*000c*/ 	.word	0x00000000
        /*0010*/ 	.short	0x0004
        /*0012*/ 	.short	0x0018
        /*0014*/ 	.byte	0x00, 0xf5, 0x21, 0x00


	//----- nvinfo : EIATTR_KPARAM_INFO
	.align		4
.L_22:
        /*0018*/ 	.byte	0x04, 0x17
        /*001a*/ 	.short	(.L_24 - .L_23)
.L_23:
        /*001c*/ 	.word	0x00000000
        /*0020*/ 	.short	0x0003
        /*0022*/ 	.short	0x0010
        /*0024*/ 	.byte	0x00, 0xf0, 0x11, 0x00


	//----- nvinfo : EIATTR_KPARAM_INFO
	.align		4
.L_24:
        /*0028*/ 	.byte	0x04, 0x17
        /*002a*/ 	.short	(.L_26 - .L_25)
.L_25:
        /*002c*/ 	.word	0x00000000
        /*0030*/ 	.short	0x0002
        /*0032*/ 	.short	0x000c
        /*0034*/ 	.byte	0x00, 0xf0, 0x11, 0x00


	//----- nvinfo : EIATTR_KPARAM_INFO
	.align		4
.L_26:
        /*0038*/ 	.byte	0x04, 0x17
        /*003a*/ 	.short	(.L_28 - .L_27)
.L_27:
        /*003c*/ 	.word	0x00000000
        /*0040*/ 	.short	0x0001
        /*0042*/ 	.short	0x0008
        /*0044*/ 	.byte	0x00, 0xf0, 0x11, 0x00


	//----- nvinfo : EIATTR_KPARAM_INFO
	.align		4
.L_28:
        /*0048*/ 	.byte	0x04, 0x17
        /*004a*/ 	.short	(.L_30 - .L_29)
.L_29:
        /*004c*/ 	.word	0x00000000
        /*0050*/ 	.short	0x0000
        /*0052*/ 	.short	0x0000
        /*0054*/ 	.byte	0x00, 0xf5, 0x21, 0x00


	//----- nvinfo : EIATTR_SPARSE_MMA_MASK
	.align		4
.L_30:
        /*0058*/ 	.byte	0x03, 0x50
        /*005a*/ 	.short	0x0000


	//----- nvinfo : EIATTR_MAXREG_COUNT
	.align		4
        /*005c*/ 	.byte	0x03, 0x1b
        /*005e*/ 	.short	0x00ff


	//----- nvinfo : EIATTR_NUM_BARRIERS
	.align		4
        /*0060*/ 	.byte	0x02, 0x4c
        /*0062*/ 	.byte	0x01
	.zero		1


	//----- nvinfo : EIATTR_MERCURY_ISA_VERSION
	.align		4
        /*0064*/ 	.byte	0x03, 0x5f
        /*0066*/ 	.short	0x0101


	//----- nvinfo : EIATTR_VRC_CTA_INIT_COUNT
	.align		4
        /*0068*/ 	.byte	0x02, 0x4a
	.zero		1
	.zero		1


	//----- nvinfo : EIATTR_EXIT_INSTR_OFFSETS
	.align		4
        /*006c*/ 	.byte	0x04, 0x1c
        /*006e*/ 	.short	(.L_32 - .L_31)


	//   ....[0]....
.L_31:
        /*0070*/ 	.word	0x000013c0


	//   ....[1]....
        /*0074*/ 	.word	0x00002260


	//----- nvinfo : EIATTR_CRS_STACK_SIZE
	.align		4
.L_32:
        /*0078*/ 	.byte	0x04, 0x1e
        /*007a*/ 	.short	(.L_34 - .L_33)
.L_33:
        /*007c*/ 	.word	0x00000000


	//----- nvinfo : EIATTR_CBANK_PARAM_SIZE
	.align		4
.L_34:
        /*0080*/ 	.byte	0x03, 0x19
        /*0082*/ 	.short	0x0020


	//----- nvinfo : EIATTR_PARAM_CBANK
	.align		4
        /*0084*/ 	.byte	0x04, 0x0a
        /*0086*/ 	.short	(.L_36 - .L_35)
	.align		4
.L_35:
        /*0088*/ 	.word	index@(.nv.constant0._Z14blurImgKernel3P6uchar3iiiS0_)
        /*008c*/ 	.short	0x0380
        /*008e*/ 	.short	0x0020


	//----- nvinfo : EIATTR_SW_WAR
	.align		4
.L_36:
        /*0090*/ 	.byte	0x04, 0x36
        /*0092*/ 	.short	(.L_38 - .L_37)
.L_37:
        /*0094*/ 	.word	0x00000008
.L_38:


//--------------------- .nv.info._Z14blurImgKernel2P6uchar3iiPfiS0_ --------------------------
	.section	.nv.info._Z14blurImgKernel2P6uchar3iiPfiS0_,"",@"SHT_CUDA_INFO"
	.sectionflags	@""
	.align	4


	//----- nvinfo : EIATTR_CUDA_API_VERSION
	.align		4
        /*0000*/ 	.byte	0x04, 0x37
        /*0002*/ 	.short	(.L_40 - .L_39)
.L_39:
        /*0004*/ 	.word	0x00000082


	//----- nvinfo : EIATTR_KPARAM_INFO
	.align		4
.L_40:
        /*0008*/ 	.byte	0x04, 0x17
        /*000a*/ 	.short	(.L_42 - .L_41)
.L_41:
        /*000c*/ 	.word	0x00000000
        /*0010*/ 	.short	0x0005
        /*0012*/ 	.short	0x0020
        /*0014*/ 	.byte	0x00, 0xf5, 0x21, 0x00


	//----- nvinfo : EIATTR_KPARAM_INFO
	.align		4
.L_42:
        /*0018*/ 	.byte	0x04, 0x17
        /*001a*/ 	.short	(.L_44 - .L_43)
.L_43:
        /*001c*/ 	.word	0x00000000
        /*0020*/ 	.short	0x0004
        /*0022*/ 	.short	0x0018
        /*0024*/ 	.byte	0x00, 0xf0, 0x11, 0x00


	//----- nvinfo : EIATTR_KPARAM_INFO
	.align		4
.L_44:
        /*0028*/ 	.byte	0x04, 0x17
        /*002a*/ 	.short	(.L_46 - .L_45)
.L_45:
        /*002c*/ 	.word	0x00000000
        /*0030*/ 	.short	0x0003
        /*0032*/ 	.short	0x0010
        /*0034*/ 	.byte	0x00, 0xf5, 0x21, 0x00


	//----- nvinfo : EIATTR_KPARAM_INFO
	.align		4
.L_46:
        /*0038*/ 	.byte	0x04, 0x17
        /*003a*/ 	.short	(.L_48 - .L_47)
.L_47:
        /*003c*/ 	.word	0x00000000
        /*0040*/ 	.short	0x0002
        /*0042*/ 	.short	0x000c
        /*0044*/ 	.byte	0x00, 0xf0, 0x11, 0x00


	//----- nvinfo : EIATTR_KPARAM_INFO
	.align		4
.L_48:
        /*0048*/ 	.byte	0x04, 0x17
        /*004a*/ 	.short	(.L_50 - .L_49)
.L_49:
        /*004c*/ 	.word	0x00000000
        /*0050*/ 	.short	0x0001
        /*0052*/ 	.short	0x0008
        /*0054*/ 	.byte	0x00, 0xf0, 0x11, 0x00


	//----- nvinfo : EIATTR_KPARAM_INFO
	.align		4
.L_50:
        /*0058*/ 	.byte	0x04, 0x17
        /*005a*/ 	.short	(.L_52 - .L_51)
.L_51:
        /*005c*/ 	.word	0x00000000
        /*0060*/ 	.short	0x0000
        /*0062*/ 	.short	0x0000
        /*0064*/ 	.byte	0x00, 0xf5, 0x21, 0x00


	//----- nvinfo : EIATTR_SPARSE_MMA_MASK
	.align		4
.L_52:
        /*0068*/ 	.byte	0x03, 0x50
        /*006a*/ 	.short	0x0000


	//----- nvinfo : EIATTR_MAXREG_COUNT
	.align		4
        /*006c*/ 	.byte	0x03, 0x1b
        /*006e*/ 	.short	0x00ff


	//----- nvinfo : EIATTR_NUM_BARRIERS
	.align		4
        /*0070*/ 	.byte	0x02, 0x4c
        /*0072*/ 	.byte	0x01
	.zero		1


	//----- nvinfo : EIATTR_MERCURY_ISA_VERSION
	.align		4
        /*0074*/ 	.byte	0x03, 0x5f
        /*0076*/ 	.short	0x0101


	//----- nvinfo : EIATTR_VRC_CTA_INIT_COUNT
	.align		4
        /*0078*/ 	.byte	0x02, 0x4a
	.zero		1
	.zero		1


	//----- nvinfo : EIATTR_EXIT_INSTR_OFFSETS
	.align		4
        /*007c*/ 	.byte	0x04, 0x1c
        /*007e*/ 	.short	(.L_54 - .L_53)


	//   ....[0]....
.L_53:
        /*0080*/ 	.word	0x00001320


	//   ....[1]....
        /*0084*/ 	.word	0x00002300


	//----- nvinfo : EIATTR_CRS_STACK_SIZE
	.align		4
.L_54:
        /*0088*/ 	.byte	0x04, 0x1e
        /*008a*/ 	.short	(.L_56 - .L_55)
.L_55:
        /*008c*/ 	.word	0x00000000


	//----- nvinfo : EIATTR_CBANK_PARAM_SIZE
	.align		4
.L_56:
        /*0090*/ 	.byte	0x03, 0x19
        /*0092*/ 	.short	0x0028


	//----- nvinfo : EIATTR_PARAM_CBANK
	.align		4
        /*0094*/ 	.byte	0x04, 0x0a
        /*0096*/ 	.short	(.L_58 - .L_57)
	.align		4
.L_57:
        /*0098*/ 	.word	index@(.nv.constant0._Z14blurImgKernel2P6uchar3iiPfiS0_)
        /*009c*/ 	.short	0x0380
        /*009e*/ 	.short	0x0028


	//----- nvinfo : EIATTR_SW_WAR
	.align		4
.L_58:
        /*00a0*/ 	.byte	0x04, 0x36
        /*00a2*/ 	.short	(.L_60 - .L_59)
.L_59:
        /*00a4*/ 	.word	0x00000008
.L_60:


//--------------------- .nv.info._Z14blurImgKernel1P6uchar3iiPfiS0_ --------------------------
	.section	.nv.info._Z14blurImgKernel1P6uchar3iiPfiS0_,"",@"SHT_CUDA_INFO"
	.sectionflags	@""
	.align	4


	//----- nvinfo : EIATTR_CUDA_API_VERSION
	.align		4
        /*0000*/ 	.byte	0x04, 0x37
        /*0002*/ 	.short	(.L_62 - .L_61)
.L_61:
        /*0004*/ 	.word	0x00000082


	//----- nvinfo : EIATTR_KPARAM_INFO
	.align		4
.L_62:
        /*0008*/ 	.byte	0x04, 0x17
        /*000a*/ 	.short	(.L_64 - .L_63)
.L_63:
        /*000c*/ 	.word	0x00000000
        /*0010*/ 	.short	0x0005
        /*0012*/ 	.short	0x0020
        /*0014*/ 	.byte	0x00, 0xf5, 0x21, 0x00


	//----- nvinfo : EIATTR_KPARAM_INFO
	.align		4
.L_64:
        /*0018*/ 	.byte	0x04, 0x17
        /*001a*/ 	.short	(.L_66 - .L_65)
.L_65:
        /*001c*/ 	.word	0x00000000
        /*0020*/ 	.short	0x0004
        /*0022*/ 	.short	0x0018
        /*0024*/ 	.byte	0x00, 0xf0, 0x11, 0x00


	//----- nvinfo : EIATTR_KPARAM_INFO
	.align		4
.L_66:
        /*0028*/ 	.byte	0x04, 0x17
        /*002a*/ 	.short	(.L_68 - .L_67)
.L_67:
        /*002c*/ 	.word	0x00000000
        /*0030*/ 	.short	0x0003
        /*0032*/ 	.short	0x0010
        /*0034*/ 	.byte	0x00, 0xf5, 0x21, 0x00


	//----- nvinfo : EIATTR_KPARAM_INFO
	.align		4
.L_68:
        /*0038*/ 	.byte	0x04, 0x17
        /*003a*/ 	.short	(.L_70 - .L_69)
.L_69:
        /*003c*/ 	.word	0x00000000
        /*0040*/ 	.short	0x0002
        /*0042*/ 	.short	0x000c
        /*0044*/ 	.byte	0x00, 0xf0, 0x11, 0x00


	//----- nvinfo : EIATTR_KPARAM_INFO
	.align		4
.L_70:
        /*0048*/ 	.byte	0x04, 0x17
        /*004a*/ 	.short	(.L_72 - .L_71)
.L_71:
        /*004c*/ 	.word	0x00000000
        /*0050*/ 	.short	0x0001
        /*0052*/ 	.short	0x0008
        /*0054*/ 	.byte	0x00, 0xf0, 0x11, 0x00


	//----- nvinfo : EIATTR_KPARAM_INFO
	.align		4
.L_72:
        /*0058*/ 	.byte	0x04, 0x17
        /*005a*/ 	.short	(.L_74 - .L_73)
.L_73:
        /*005c*/ 	.word	0x00000000
        /*0060*/ 	.short	0x0000
        /*0062*/ 	.short	0x0000
        /*0064*/ 	.byte	0x00, 0xf5, 0x21, 0x00


	//----- nvinfo : EIATTR_SPARSE_MMA_MASK
	.align		4
.L_74:
        /*0068*/ 	.byte	0x03, 0x50
        /*006a*/ 	.short	0x0000


	//----- nvinfo : EIATTR_MAXREG_COUNT
	.align		4
        /*006c*/ 	.byte	0x03, 0x1b
        /*006e*/ 	.short	0x00ff


	//----- nvinfo : EIATTR_MERCURY_ISA_VERSION
	.align		4
        /*0070*/ 	.byte	0x03, 0x5f
        /*0072*/ 	.short	0x0101


	//----- nvinfo : EIATTR_VRC_CTA_INIT_COUNT
	.align		4
        /*0074*/ 	.byte	0x02, 0x4a
	.zero		1
	.zero		1


	//----- nvinfo : EIATTR_EXIT_INSTR_OFFSETS
	.align		4
        /*0078*/ 	.byte	0x04, 0x1c
        /*007a*/ 	.short	(.L_76 - .L_75)


	//   ....[0]....
.L_75:
        /*007c*/ 	.word	0x000000c0


	//   ....[1]....
        /*0080*/ 	.word	0x00001650


	//----- nvinfo : EIATTR_CBANK_PARAM_SIZE
	.align		4
.L_76:
        /*0084*/ 	.byte	0x03, 0x19
        /*0086*/ 	.short	0x0028


	//----- nvinfo : EIATTR_PARAM_CBANK
	.align		4
        /*0088*/ 	.byte	0x04, 0x0a
        /*008a*/ 	.short	(.L_78 - .L_77)
	.align		4
.L_77:
        /*008c*/ 	.word	index@(.nv.constant0._Z14blurImgKernel1P6uchar3iiPfiS0_)
        /*0090*/ 	.short	0x0380
        /*0092*/ 	.short	0x0028


	//----- nvinfo : EIATTR_SW_WAR
	.align		4
.L_78:
        /*0094*/ 	.byte	0x04, 0x36
        /*0096*/ 	.short	(.L_80 - .L_79)
.L_79:
        /*0098*/ 	.word	0x00000008
.L_80:


//--------------------- .nv.callgraph             --------------------------
	.section	.nv.callgraph,"",@"SHT_CUDA_CALLGRAPH"
	.align	4
	.sectionentsize	8
	.align		4
        /*0000*/ 	.word	0x00000000
	.align		4
        /*0004*/ 	.word	0xffffffff
	.align		4
        /*0008*/ 	.word	0x00000000
	.align		4
        /*000c*/ 	.word	0xfffffffe
	.align		4
        /*0010*/ 	.word	0x00000000
	.align		4
        /*0014*/ 	.word	0xfffffffd
	.align		4
        /*0018*/ 	.word	0x00000000
	.align		4
        /*001c*/ 	.word	0xfffffffc


//--------------------- .nv.constant3             --------------------------
	.section	.nv.constant3,"a",@progbits
	.align	4
.nv.constant3:
	.type		dc_filter,@object
	.size		dc_filter,(.L_0 - dc_filter)
dc_filter:
	.zero		324
.L_0:


//--------------------- .text._Z14blurImgKernel3P6uchar3iiiS0_ --------------------------
	.section	.text._Z14blurImgKernel3P6uchar3iiiS0_,"ax",@progbits
	.align	128
        .global         _Z14blurImgKernel3P6uchar3iiiS0_
        .type           _Z14blurImgKernel3P6uchar3iiiS0_,@function
        .size           _Z14blurImgKernel3P6uchar3iiiS0_,(.L_x_40 - _Z14blurImgKernel3P6uchar3iiiS0_)
        .other          _Z14blurImgKernel3P6uchar3iiiS0_,@"STO_CUDA_ENTRY STV_DEFAULT"
_Z14blurImgKernel3P6uchar3iiiS0_:
.text._Z14blurImgKernel3P6uchar3iiiS0_:
[----:B------:R-:W-:Y:S01]  /*0000*/  LDC R1, c[0x0][0x37c] ;  /* 0x0000df00ff017b82 */ /* 0x000fe20000000800 */
[----:B------:R-:W0:Y:S07]  /*0010*/  S2R R0, SR_TID.Y ;  /* 0x0000000000007919 */ /* 0x000e2e0000002200 */
[----:B------:R-:W1:Y:S01]  /*0020*/  S2UR UR4, SR_CTAID.Y ;  /* 0x00000000000479c3 */ /* 0x000e620000002600 */
[----:B------:R-:W1:Y:S01]  /*0030*/  LDCU UR7, c[0x0][0x364] ;  /* 0x00006c80ff0777ac */ /* 0x000e620008000800 */
[----:B------:R-:W2:Y:S01]  /*0040*/  S2R R18, SR_TID.X ;  /* 0x0000000000127919 */ /* 0x000ea20000002100 */
[----:B------:R-:W3:Y:S05]  /*0050*/  LDCU.64 UR10, c[0x0][0x388] ;  /* 0x00007100ff0a77ac */ /* 0x000eea0008000a00 */
[----:B------:R-:W4:Y:S01]  /*0060*/  S2UR UR8, SR_CTAID.X ;  /* 0x00000000000879c3 */ /* 0x000f220000002500 */
[----:B------:R-:W5:Y:S07]  /*0070*/  LDCU.64 UR12, c[0x0][0x358] ;  /* 0x00006b00ff0c77ac */ /* 0x000f6e0008000a00 */
[----:B------:R-:W5:Y:S01]  /*0080*/  LDC.64 R2, c[0x0][0x380] ;  /* 0x0000e000ff027b82 */ /* 0x000f620000000a00 */
[----:B------:R-:W5:Y:S01]  /*0090*/  S2R R17, SR_CgaCtaId ;  /* 0x0000000000117919 */ /* 0x000f620000008800 */
[----:B------:R-:W5:Y:S01]  /*00a0*/  LDCU UR17, c[0x0][0x390] ;  /* 0x00007200ff1177ac */ /* 0x000f620008000800 */
[----:B---3--:R-:W-:-:S05]  /*00b0*/  UIADD3 UR6, UPT, UPT, UR11, -0x1, URZ ;  /* 0xffffffff0b067890 */ /* 0x008fca000fffe0ff */
[----:B------:R-:W4:Y:S01]  /*00c0*/  LDC R9, c[0x0][0x360] ;  /* 0x0000d800ff097b82 */ /* 0x000f220000000800 */
[----:B-1----:R-:W-:Y:S02]  /*00d0*/  UIMAD UR4, UR4, UR7, URZ ;  /* 0x00000007040472a4 */ /* 0x002fe4000f8e02ff */
[----:B------:R-:W-:-:S04]  /*00e0*/  UIADD3 UR5, UPT, UPT, UR10, -0x1, URZ ;  /* 0xffffffff0a057890 */ /* 0x000fc8000fffe0ff */
[----:B0-----:R-:W-:-:S04]  /*00f0*/  IADD3 R8, PT, PT, R0, UR4, RZ ;  /* 0x0000000400087c10 */ /* 0x001fc8000fffe0ff */
[----:B------:R-:W-:-:S04]  /*0100*/  ISETP.GE.AND P0, PT, R8, UR11, PT ;  /* 0x0000000b08007c0c */ /* 0x000fc8000bf06270 */
[----:B------:R-:W-:Y:S01]  /*0110*/  SEL R6, R8, UR6, !P0 ;  /* 0x0000000608067c07 */ /* 0x000fe2000c000000 */
[----:B----4-:R-:W-:-:S05]  /*0120*/  IMAD R5, R9, UR8, RZ ;  /* 0x0000000809057c24 */ /* 0x010fca000f8e02ff */
[----:B--2---:R-:W-:-:S04]  /*0130*/  IADD3 R4, PT, PT, R5, R18, RZ ;  /* 0x0000001205047210 */ /* 0x004fc80007ffe0ff */
[----:B------:R-:W-:-:S04]  /*0140*/  ISETP.GE.AND P1, PT, R4, UR10, PT ;  /* 0x0000000a04007c0c */ /* 0x000fc8000bf26270 */
[----:B------:R-:W-:-:S05]  /*0150*/  SEL R15, R4, UR5, !P1 ;  /* 0x00000005040f7c07 */ /* 0x000fca000c800000 */
[----:B------:R-:W-:-:S04]  /*0160*/  IMAD R7, R6, UR10, R15 ;  /* 0x0000000a06077c24 */ /* 0x000fc8000f8e020f */
[----:B-----5:R-:W-:-:S05]  /*0170*/  IMAD.WIDE R6, R7, 0x3, R2 ;  /* 0x0000000307067825 */ /* 0x020fca00078e0202 */
[----:B------:R-:W2:Y:S04]  /*0180*/  LDG.E.U8 R14, desc[UR12][R6.64] ;  /* 0x0000000c060e7981 */ /* 0x000ea8000c1e1100 */
[----:B------:R-:W3:Y:S04]  /*0190*/  LDG.E.U8 R16, desc[UR12][R6.64+0x1] ;  /* 0x0000010c06107981 */ /* 0x000ee8000c1e1100 */
[----:B------:R-:W4:Y:S01]  /*01a0*/  LDG.E.U8 R20, desc[UR12][R6.64+0x2] ;  /* 0x0000020c06147981 */ /* 0x000f22000c1e1100 */
[----:B------:R-:W-:Y:S02]  /*01b0*/  USHF.R.S32.HI UR5, URZ, 0x1, UR17 ;  /* 0x00000001ff057899 */ /* 0x000fe40008011411 */
[----:B------:R-:W-:Y:S01]  /*01c0*/  IADD3 R10, PT, PT, R9, UR17, RZ ;  /* 0x00000011090a7c10 */ /* 0x000fe2000fffe0ff */
[----:B------:R-:W-:Y:S01]  /*01d0*/  BSSY.RECONVERGENT B0, `(.L_x_0) ;  /* 0x0000118000007945 */ /* 0x000fe20003800200 */
[----:B------:R-:W-:-:S02]  /*01e0*/  MOV R12, 0x400 ;  /* 0x00000400000c7802 */ /* 0x000fc40000000f00 */
[----:B------:R-:W-:Y:S01]  /*01f0*/  IADD3 R11, PT, PT, R10, -0x1, RZ ;  /* 0xffffffff0a0b7810 */ /* 0x000fe20007ffe0ff */
[----:B------:R-:W-:Y:S01]  /*0200*/  VIADD R13, R0, UR5 ;  /* 0x00000005000d7c36 */ /* 0x000fe20008000000 */
[----:B------:R-:W-:Y:S02]  /*0210*/  IADD3 R4, PT, PT, R18, UR5, RZ ;  /* 0x0000000512047c10 */ /* 0x000fe4000fffe0ff */
[----:B------:R-:W-:Y:S02]  /*0220*/  LEA R12, R17, R12, 0x18 ;  /* 0x0000000c110c7211 */ /* 0x000fe400078ec0ff */
[----:B------:R-:W-:Y:S01]  /*0230*/  ISETP.GE.U32.AND P0, PT, R0, UR5, PT ;  /* 0x0000000500007c0c */ /* 0x000fe2000bf06070 */
[----:B------:R-:W-:-:S04]  /*0240*/  IMAD R17, R11, R13, R4 ;  /* 0x0000000d0b117224 */ /* 0x000fc800078e0204 */
[----:B------:R-:W-:-:S05]  /*0250*/  IMAD R17, R17, 0x3, R12 ;  /* 0x0000000311117824 */ /* 0x000fca00078e020c */
[----:B--2---:R0:W-:Y:S04]  /*0260*/  STS.U8 [R17], R14 ;  /* 0x0000000e11007388 */ /* 0x0041e80000000000 */
[----:B---3--:R0:W-:Y:S04]  /*0270*/  STS.U8 [R17+0x1], R16 ;  /* 0x0000011011007388 */ /* 0x0081e80000000000 */
[----:B----4-:R0:W-:Y:S01]  /*0280*/  STS.U8 [R17+0x2], R20 ;  /* 0x0000021411007388 */ /* 0x0101e20000000000 */
[----:B------:R-:W-:Y:S05]  /*0290*/  @P0 BRA `(.L_x_1) ;  /* 0x00000010002c0947 */ /* 0x000fea0003800000 */
[C---:B------:R-:W-:Y:S01]  /*02a0*/  VIADD R7, R8.reuse, UR7 ;  /* 0x0000000708077c36 */ /* 0x040fe20008000000 */
[----:B------:R-:W-:-:S04]  /*02b0*/  VIADDMNMX R6, R8, -UR5, RZ, !PT ;  /* 0x8000000508067c46 */ /* 0x000fc8000f8001ff */
[----:B------:R-:W-:-:S04]  /*02c0*/  ISETP.GE.AND P0, PT, R7, UR11, PT ;  /* 0x0000000b07007c0c */ /* 0x000fc8000bf06270 */
[----:B0-----:R-:W-:Y:S01]  /*02d0*/  SEL R14, R7, UR6, !P0 ;  /* 0x00000006070e7c07 */ /* 0x001fe2000c000000 */
[----:B------:R-:W-:-:S04]  /*02e0*/  IMAD R7, R6, UR10, R15 ;  /* 0x0000000a06077c24 */ /* 0x000fc8000f8e020f */
[----:B------:R-:W-:Y:S02]  /*02f0*/  IMAD R17, R14, UR10, R15 ;  /* 0x0000000a0e117c24 */ /* 0x000fe4000f8e020f */
[----:B------:R-:W-:-:S04]  /*0300*/  IMAD.WIDE R14, R7, 0x3, R2 ;  /* 0x00000003070e7825 */ /* 0x000fc800078e0202 */
[----:B------:R-:W-:Y:S01]  /*0310*/  IMAD.WIDE R6, R17, 0x3, R2 ;  /* 0x0000000311067825 */ /* 0x000fe200078e0202 */
[----:B------:R-:W2:Y:S04]  /*0320*/  LDG.E.U8 R19, desc[UR12][R14.64+0x1] ;  /* 0x0000010c0e137981 */ /* 0x000ea8000c1e1100 */
[----:B------:R-:W3:Y:S04]  /*0330*/  LDG.E.U8 R17, desc[UR12][R14.64] ;  /* 0x0000000c0e117981 */ /* 0x000ee8000c1e1100 */
[----:B------:R-:W4:Y:S04]  /*0340*/  LDG.E.U8 R21, desc[UR12][R14.64+0x2] ;  /* 0x0000020c0e157981 */ /* 0x000f28000c1e1100 */
[----:B------:R-:W5:Y:S04]  /*0350*/  LDG.E.U8 R20, desc[UR12][R6.64] ;  /* 0x0000000c06147981 */ /* 0x000f68000c1e1100 */
[----:B------:R-:W5:Y:S04]  /*0360*/  LDG.E.U8 R22, desc[UR12][R6.64+0x1] ;  /* 0x0000010c06167981 */ /* 0x000f68000c1e1100 */
[----:B------:R-:W5:Y:S01]  /*0370*/  LDG.E.U8 R24, desc[UR12][R6.64+0x2] ;  /* 0x0000020c06187981 */ /* 0x000f62000c1e1100 */
[----:B------:R-:W-:-:S05]  /*0380*/  IADD3 R16, PT, PT, R13, UR7, RZ ;  /* 0x000000070d107c10 */ /* 0x000fca000fffe0ff */
[C---:B------:R-:W-:Y:S02]  /*0390*/  IMAD R23, R11.reuse, R16, RZ ;  /* 0x000000100b177224 */ /* 0x040fe400078e02ff */
[----:B------:R-:W-:-:S03]  /*03a0*/  IMAD R13, R11, R0, R4 ;  /* 0x000000000b0d7224 */ /* 0x000fc600078e0204 */
[----:B------:R-:W-:Y:S01]  /*03b0*/  IADD3 R23, PT, PT, R4, R23, RZ ;  /* 0x0000001704177210 */ /* 0x000fe20007ffe0ff */
[----:B------:R-:W-:-:S04]  /*03c0*/  IMAD R4, R13, 0x3, R12 ;  /* 0x000000030d047824 */ /* 0x000fc800078e020c */
[----:B------:R-:W-:Y:S01]  /*03d0*/  IMAD R23, R23, 0x3, R12 ;  /* 0x0000000317177824 */ /* 0x000fe200078e020c */
[----:B------:R-:W-:Y:S01]  /*03e0*/  ISETP.GE.U32.AND P0, PT, R18, UR7, PT ;  /* 0x0000000712007c0c */ /* 0x000fe2000bf06070 */
[----:B------:R-:W-:Y:S01]  /*03f0*/  BSSY.RECONVERGENT B1, `(.L_x_2) ;  /* 0x00000b7000017945 */ /* 0x000fe20003800200 */
[----:B------:R-:W-:-:S04]  /*0400*/  IADD3 R13, PT, PT, R5, -UR5, R0 ;  /* 0x80000005050d7c10 */ /* 0x000fc8000fffe000 */
[----:B------:R-:W-:Y:S01]  /*0410*/  VIMNMX R13, PT, PT, RZ, R13, !PT ;  /* 0x0000000dff0d7248 */ /* 0x000fe20007fe0100 */
[----:B--2---:R0:W-:Y:S04]  /*0420*/  STS.U8 [R4+0x1], R19 ;  /* 0x0000011304007388 */ /* 0x0041e80000000000 */
[----:B---3--:R0:W-:Y:S04]  /*0430*/  STS.U8 [R4], R17 ;  /* 0x0000001104007388 */ /* 0x0081e80000000000 */
[----:B----4-:R0:W-:Y:S04]  /*0440*/  STS.U8 [R4+0x2], R21 ;  /* 0x0000021504007388 */ /* 0x0101e80000000000 */
[----:B-----5:R0:W-:Y:S04]  /*0450*/  STS.U8 [R23], R20 ;  /* 0x0000001417007388 */ /* 0x0201e80000000000 */
[----:B------:R0:W-:Y:S04]  /*0460*/  STS.U8 [R23+0x1], R22 ;  /* 0x0000011617007388 */ /* 0x0001e80000000000 */
[----:B------:R0:W-:Y:S01]  /*0470*/  STS.U8 [R23+0x2], R24 ;  /* 0x0000021817007388 */ /* 0x0001e20000000000 */
[----:B------:R-:W-:Y:S05]  /*0480*/  @P0 BRA `(.L_x_3) ;  /* 0x0000000800b40947 */ /* 0x000fea0003800000 */
[----:B------:R-:W1:Y:S01]  /*0490*/  I2F.U32.RP R15, R9 ;  /* 0x00000009000f7306 */ /* 0x000e620000209000 */
[C---:B------:R-:W-:Y:S01]  /*04a0*/  IADD3 R6, PT, PT, R9.reuse, R18, RZ ;  /* 0x0000001209067210 */ /* 0x040fe20007ffe0ff */
[----:B------:R-:W-:Y:S01]  /*04b0*/  BSSY.RECONVERGENT B2, `(.L_x_4) ;  /* 0x0000040000027945 */ /* 0x000fe20003800200 */
[----:B------:R-:W-:Y:S02]  /*04c0*/  ISETP.NE.U32.AND P2, PT, R9, RZ, PT ;  /* 0x000000ff0900720c */ /* 0x000fe40003f45070 */
[C---:B------:R-:W-:Y:S02]  /*04d0*/  ISETP.GE.U32.AND P0, PT, R6.reuse, UR7, PT ;  /* 0x0000000706007c0c */ /* 0x040fe4000bf06070 */
[----:B------:R-:W-:Y:S01]  /*04e0*/  VIMNMX.U32 R7, PT, PT, R6, UR7, !PT ;  /* 0x0000000706077c48 */ /* 0x000fe2000ffe0000 */
[----:B-1----:R-:W0:Y:S02]  /*04f0*/  MUFU.RCP R15, R15 ;  /* 0x0000000f000f7308 */ /* 0x002e240000001000 */
[----:B0-----:R-:W-:-:S06]  /*0500*/  VIADD R4, R15, 0xffffffe ;  /* 0x0ffffffe0f047836 */ /* 0x001fcc0000000000 */
[----:B------:R0:W1:Y:S02]  /*0510*/  F2I.FTZ.U32.TRUNC.NTZ R5, R4 ;  /* 0x0000000400057305 */ /* 0x000064000021f000 */
[----:B0-----:R-:W-:Y:S01]  /*0520*/  HFMA2 R4, -RZ, RZ, 0, 0 ;  /* 0x00000000ff047431 */ /* 0x001fe200000001ff */
[----:B-1----:R-:W-:-:S05]  /*0530*/  IADD3 R14, PT, PT, RZ, -R5, RZ ;  /* 0x80000005ff0e7210 */ /* 0x002fca0007ffe0ff */
[----:B------:R-:W-:Y:S01]  /*0540*/  IMAD R17, R14, R9, RZ ;  /* 0x000000090e117224 */ /* 0x000fe200078e02ff */
[----:B------:R-:W-:-:S03]  /*0550*/  SEL R14, RZ, 0x1, P0 ;  /* 0x00000001ff0e7807 */ /* 0x000fc60000000000 */
[----:B------:R-:W-:Y:S01]  /*0560*/  IMAD.HI.U32 R5, R5, R17, R4 ;  /* 0x0000001105057227 */ /* 0x000fe200078e0004 */
[----:B------:R-:W-:-:S05]  /*0570*/  IADD3 R6, PT, PT, R7, -R6, -R14 ;  /* 0x8000000607067210 */ /* 0x000fca0007ffe80e */
[----:B------:R-:W-:-:S04]  /*0580*/  IMAD.HI.U32 R5, R5, R6, RZ ;  /* 0x0000000605057227 */ /* 0x000fc800078e00ff */
[----:B------:R-:W-:-:S04]  /*0590*/  IMAD.MOV R4, RZ, RZ, -R5 ;  /* 0x000000ffff047224 */ /* 0x000fc800078e0a05 */
[----:B------:R-:W-:-:S05]  /*05a0*/  IMAD R6, R9, R4, R6 ;  /* 0x0000000409067224 */ /* 0x000fca00078e0206 */
[----:B------:R-:W-:-:S13]  /*05b0*/  ISETP.GE.U32.AND P0, PT, R6, R9, PT ;  /* 0x000000090600720c */ /* 0x000fda0003f06070 */
[-C--:B------:R-:W-:Y:S02]  /*05c0*/  @P0 IADD3 R6, PT, PT, R6, -R9.reuse, RZ ;  /* 0x8000000906060210 */ /* 0x080fe40007ffe0ff */
[----:B------:R-:W-:Y:S02]  /*05d0*/  @P0 IADD3 R5, PT, PT, R5, 0x1, RZ ;  /* 0x0000000105050810 */ /* 0x000fe40007ffe0ff */
[----:B------:R-:W-:-:S13]  /*05e0*/  ISETP.GE.U32.AND P1, PT, R6, R9, PT ;  /* 0x000000090600720c */ /* 0x000fda0003f26070 */
[----:B------:R-:W-:Y:S02]  /*05f0*/  @P1 IADD3 R5, PT, PT, R5, 0x1, RZ ;  /* 0x0000000105051810 */ /* 0x000fe40007ffe0ff */
[----:B------:R-:W-:-:S05]  /*0600*/  @!P2 LOP3.LUT R5, RZ, R9, RZ, 0x33, !PT ;  /* 0x00000009ff05a212 */ /* 0x000fca00078e33ff */
[----:B------:R-:W-:-:S05]  /*0610*/  IMAD.IADD R5, R14, 0x1, R5 ;  /* 0x000000010e057824 */ /* 0x000fca00078e0205 */
[C---:B------:R-:W-:Y:S02]  /*0620*/  LOP3.LUT R4, R5.reuse, 0x3, RZ, 0xc0, !PT ;  /* 0x0000000305047812 */ /* 0x040fe400078ec0ff */
[----:B------:R-:W-:Y:S02]  /*0630*/  ISETP.GE.U32.AND P0, PT, R5, 0x3, PT ;  /* 0x000000030500780c */ /* 0x000fe40003f06070 */
[----:B------:R-:W-:-:S13]  /*0640*/  ISETP.NE.AND P1, PT, R4, 0x3, PT ;  /* 0x000000030400780c */ /* 0x000fda0003f25270 */
[----:B------:R-:W-:Y:S05]  /*0650*/  @!P1 BRA `(.L_x_5) ;  /* 0x0000000000949947 */ /* 0x000fea0003800000 */
[--C-:B------:R-:W-:Y:S01]  /*0660*/  IMAD R4, R9, UR8, R0.reuse ;  /* 0x0000000809047c24 */ /* 0x100fe2000f8e0200 */
[----:B------:R-:W-:Y:S01]  /*0670*/  UIADD3 UR9, UPT, UPT, UR10, -0x1, URZ ;  /* 0xffffffff0a097890 */ /* 0x000fe2000fffe0ff */
[----:B------:R-:W-:Y:S02]  /*0680*/  IADD3 R14, PT, PT, R5, 0x1, RZ ;  /* 0x00000001050e7810 */ /* 0x000fe40007ffe0ff */
[----:B------:R-:W-:Y:S02]  /*0690*/  MOV R15, RZ ;  /* 0x000000ff000f7202 */ /* 0x000fe40000000f00 */
[----:B------:R-:W-:Y:S02]  /*06a0*/  IADD3 R4, PT, PT, R4, R9, RZ ;  /* 0x0000000904047210 */ /* 0x000fe40007ffe0ff */
[----:B------:R-:W-:Y:S02]  /*06b0*/  IADD3 R16, PT, PT, R9, UR5, R0 ;  /* 0x0000000509107c10 */ /* 0x000fe4000fffe000 */
[----:B------:R-:W-:-:S02]  /*06c0*/  ISETP.GE.AND P1, PT, R4, UR10, PT ;  /* 0x0000000a04007c0c */ /* 0x000fc4000bf26270 */
[----:B------:R-:W-:Y:S02]  /*06d0*/  LOP3.LUT R14, R14, 0x3, RZ, 0xc0, !PT ;  /* 0x000000030e0e7812 */ /* 0x000fe400078ec0ff */
[----:B------:R-:W-:-:S09]  /*06e0*/  SEL R17, R4, UR9, !P1 ;  /* 0x0000000904117c07 */ /* 0x000fd2000c800000 */
.L_x_6:
[----:B------:R-:W-:-:S05]  /*06f0*/  VIADD R4, R18, UR4 ;  /* 0x0000000412047c36 */ /* 0x000fca0008000000 */
[----:B------:R-:W-:-:S04]  /*0700*/  ISETP.GE.AND P1, PT, R4, UR11, PT ;  /* 0x0000000b04007c0c */ /* 0x000fc8000bf26270 */
[----:B------:R-:W-:-:S05]  /*0710*/  SEL R4, R4, UR6, !P1 ;  /* 0x0000000604047c07 */ /* 0x000fca000c800000 */
[C---:B------:R-:W-:Y:S02]  /*0720*/  IMAD R5, R4.reuse, UR10, R13 ;  /* 0x0000000a04057c24 */ /* 0x040fe4000f8e020d */
[----:B------:R-:W-:Y:S02]  /*0730*/  IMAD R7, R4, UR10, R17 ;  /* 0x0000000a04077c24 */ /* 0x000fe4000f8e0211 */
[----:B------:R-:W-:-:S04]  /*0740*/  IMAD.WIDE R4, R5, 0x3, R2 ;  /* 0x0000000305047825 */ /* 0x000fc800078e0202 */
[----:B------:R-:W-:Y:S01]  /*0750*/  IMAD.WIDE R6, R7, 0x3, R2 ;  /* 0x0000000307067825 */ /* 0x000fe200078e0202 */
[----:B0-----:R-:W2:Y:S04]  /*0760*/  LDG.E.U8 R20, desc[UR12][R4.64] ;  /* 0x0000000c04147981 */ /* 0x001ea8000c1e1100 */
[----:B------:R-:W3:Y:S04]  /*0770*/  LDG.E.U8 R22, desc[UR12][R4.64+0x1] ;  /* 0x0000010c04167981 */ /* 0x000ee8000c1e1100 */
[----:B------:R-:W4:Y:S04]  /*0780*/  LDG.E.U8 R24, desc[UR12][R4.64+0x2] ;  /* 0x0000020c04187981 */ /* 0x000f28000c1e1100 */
[----:B------:R-:W5:Y:S04]  /*0790*/  LDG.E.U8 R26, desc[UR12][R6.64] ;  /* 0x0000000c061a7981 */ /* 0x000f68000c1e1100 */
[----:B------:R-:W5:Y:S04]  /*07a0*/  LDG.E.U8 R28, desc[UR12][R6.64+0x1] ;  /* 0x0000010c061c7981 */ /* 0x000f68000c1e1100 */
[----:B------:R-:W5:Y:S01]  /*07b0*/  LDG.E.U8 R23, desc[UR12][R6.64+0x2] ;  /* 0x0000020c06177981 */ /* 0x000f62000c1e1100 */
[----:B------:R-:W-:-:S02]  /*07c0*/  IADD3 R19, PT, PT, R18, UR5, RZ ;  /* 0x0000000512137c10 */ /* 0x000fc4000fffe0ff */
[----:B------:R-:W-:Y:S02]  /*07d0*/  IADD3 R15, PT, PT, R15, 0x1, RZ ;  /* 0x000000010f0f7810 */ /* 0x000fe40007ffe0ff */
[----:B------:R-:W-:Y:S01]  /*07e0*/  IADD3 R18, PT, PT, R9, R18, RZ ;  /* 0x0000001209127210 */ /* 0x000fe20007ffe0ff */
[-C--:B------:R-:W-:Y:S01]  /*07f0*/  IMAD R21, R11, R19.reuse, R0 ;  /* 0x000000130b157224 */ /* 0x080fe200078e0200 */
[----:B------:R-:W-:Y:S01]  /*0800*/  ISETP.NE.AND P1, PT, R15, R14, PT ;  /* 0x0000000e0f00720c */ /* 0x000fe20003f25270 */
[----:B------:R-:W-:Y:S02]  /*0810*/  IMAD R19, R11, R19, R16 ;  /* 0x000000130b137224 */ /* 0x000fe400078e0210 */
[--C-:B------:R-:W-:Y:S02]  /*0820*/  IMAD R21, R21, 0x3, R12.reuse ;  /* 0x0000000315157824 */ /* 0x100fe400078e020c */
[----:B------:R-:W-:-:S03]  /*0830*/  IMAD R19, R19, 0x3, R12 ;  /* 0x0000000313137824 */ /* 0x000fc600078e020c */
[----:B--2---:R0:W-:Y:S04]  /*0840*/  STS.U8 [R21], R20 ;  /* 0x0000001415007388 */ /* 0x0041e80000000000 */
[----:B---3--:R0:W-:Y:S04]  /*0850*/  STS.U8 [R21+0x1], R22 ;  /* 0x0000011615007388 */ /* 0x0081e80000000000 */
[----:B----4-:R0:W-:Y:S04]  /*0860*/  STS.U8 [R21+0x2], R24 ;  /* 0x0000021815007388 */ /* 0x0101e80000000000 */
[----:B-----5:R0:W-:Y:S04]  /*0870*/  STS.U8 [R19], R26 ;  /* 0x0000001a13007388 */ /* 0x0201e80000000000 */
[----:B------:R0:W-:Y:S04]  /*0880*/  STS.U8 [R19+0x1], R28 ;  /* 0x0000011c13007388 */ /* 0x0001e80000000000 */
[----:B------:R0:W-:Y:S01]  /*0890*/  STS.U8 [R19+0x2], R23 ;  /* 0x0000021713007388 */ /* 0x0001e20000000000 */
[----:B------:R-:W-:Y:S05]  /*08a0*/  @P1 BRA `(.L_x_6) ;  /* 0xfffffffc00901947 */ /* 0x000fea000383ffff */
.L_x_5:
[----:B------:R-:W-:Y:S05]  /*08b0*/  BSYNC.RECONVERGENT B2 ;  /* 0x0000000000027941 */ /* 0x000fea0003800200 */
.L_x_4:
[----:B------:R-:W-:Y:S05]  /*08c0*/  @!P0 BRA `(.L_x_3) ;  /* 0x0000000400a48947 */ /* 0x000fea0003800000 */
[C-C-:B------:R-:W-:Y:S01]  /*08d0*/  IMAD R4, R9.reuse, UR8, R0.reuse ;  /* 0x0000000809047c24 */ /* 0x140fe2000f8e0200 */
[----:B------:R-:W-:Y:S01]  /*08e0*/  UIADD3 UR9, UPT, UPT, UR10, -0x1, URZ ;  /* 0xffffffff0a097890 */ /* 0x000fe2000fffe0ff */
[----:B------:R-:W-:Y:S02]  /*08f0*/  IADD3 R16, PT, PT, R9, UR5, R0 ;  /* 0x0000000509107c10 */ /* 0x000fe4000fffe000 */
[----:B------:R-:W-:-:S05]  /*0900*/  IMAD.IADD R4, R4, 0x1, R9 ;  /* 0x0000000104047824 */ /* 0x000fca00078e0209 */
[----:B------:R-:W-:-:S04]  /*0910*/  ISETP.GE.AND P0, PT, R4, UR10, PT ;  /* 0x0000000a04007c0c */ /* 0x000fc8000bf06270 */
[----:B------:R-:W-:-:S09]  /*0920*/  SEL R14, R4, UR9, !P0 ;  /* 0x00000009040e7c07 */ /* 0x000fd2000c000000 */
.L_x_7:
[----:B01----:R-:W-:-:S04]  /*0930*/  IADD3 R20, PT, PT, R18, UR4, RZ ;  /* 0x0000000412147c10 */ /* 0x003fc8000fffe0ff */
[----:B------:R-:W-:-:S04]  /*0940*/  ISETP.GE.AND P0, PT, R20, UR11, PT ;  /* 0x0000000b14007c0c */ /* 0x000fc8000bf06270 */
[----:B------:R-:W-:-:S05]  /*0950*/  SEL R6, R20, UR6, !P0 ;  /* 0x0000000614067c07 */ /* 0x000fca000c000000 */
[----:B------:R-:W-:-:S04]  /*0960*/  IMAD R5, R6, UR10, R13 ;  /* 0x0000000a06057c24 */ /* 0x000fc8000f8e020d */
[----:B------:R-:W-:-:S05]  /*0970*/  IMAD.WIDE R4, R5, 0x3, R2 ;  /* 0x0000000305047825 */ /* 0x000fca00078e0202 */
[----:B------:R-:W2:Y:S04]  /*0980*/  LDG.E.U8 R28, desc[UR12][R4.64+0x1] ;  /* 0x0000010c041c7981 */ /* 0x000ea8000c1e1100 */
[----:B------:R-:W3:Y:S04]  /*0990*/  LDG.E.U8 R22, desc[UR12][R4.64] ;  /* 0x0000000c04167981 */ /* 0x000ee8000c1e1100 */
[----:B------:R0:W4:Y:S01]  /*09a0*/  LDG.E.U8 R15, desc[UR12][R4.64+0x2] ;  /* 0x0000020c040f7981 */ /* 0x000122000c1e1100 */
[----:B------:R-:W-:Y:S02]  /*09b0*/  IADD3 R19, PT, PT, R20, R9, RZ ;  /* 0x0000000914137210 */ /* 0x000fe40007ffe0ff */
[----:B------:R-:W-:-:S02]  /*09c0*/  IADD3 R20, PT, PT, R18, UR5, RZ ;  /* 0x0000000512147c10 */ /* 0x000fc4000fffe0ff */
[----:B------:R-:W-:-:S03]  /*09d0*/  ISETP.GE.AND P0, PT, R19, UR11, PT ;  /* 0x0000000b13007c0c */ /* 0x000fc6000bf06270 */
[----:B------:R-:W-:Y:S01]  /*09e0*/  IMAD R29, R11, R20, R0 ;  /* 0x000000140b1d7224 */ /* 0x000fe200078e0200 */
[----:B------:R-:W-:Y:S01]  /*09f0*/  SEL R17, R19, UR6, !P0 ;  /* 0x0000000613117c07 */ /* 0x000fe2000c000000 */
[----:B------:R-:W-:Y:S02]  /*0a00*/  IMAD R7, R6, UR10, R14 ;  /* 0x0000000a06077c24 */ /* 0x000fe4000f8e020e */
[----:B------:R-:W-:Y:S02]  /*0a10*/  IMAD R29, R29, 0x3, R12 ;  /* 0x000000031d1d7824 */ /* 0x000fe400078e020c */
[----:B------:R-:W-:-:S04]  /*0a20*/  IMAD.WIDE R6, R7, 0x3, R2 ;  /* 0x0000000307067825 */ /* 0x000fc800078e0202 */
[----:B------:R-:W-:Y:S01]  /*0a30*/  IMAD R23, R17, UR10, R13 ;  /* 0x0000000a11177c24 */ /* 0x000fe2000f8e020d */
[----:B------:R-:W5:Y:S03]  /*0a40*/  LDG.E.U8 R21, desc[UR12][R6.64+0x1] ;  /* 0x0000010c06157981 */ /* 0x000f66000c1e1100 */
[----:B0-----:R-:W-:Y:S01]  /*0a50*/  IMAD.WIDE R4, R23, 0x3, R2 ;  /* 0x0000000317047825 */ /* 0x001fe200078e0202 */
[----:B------:R-:W5:Y:S03]  /*0a60*/  LDG.E.U8 R26, desc[UR12][R6.64] ;  /* 0x0000000c061a7981 */ /* 0x000f66000c1e1100 */
[----:B------:R-:W-:Y:S01]  /*0a70*/  IMAD R17, R17, UR10, R14 ;  /* 0x0000000a11117c24 */ /* 0x000fe2000f8e020e */
[----:B------:R0:W5:Y:S04]  /*0a80*/  LDG.E.U8 R25, desc[UR12][R6.64+0x2] ;  /* 0x0000020c06197981 */ /* 0x000168000c1e1100 */
[----:B------:R-:W5:Y:S04]  /*0a90*/  LDG.E.U8 R27, desc[UR12][R4.64+0x2] ;  /* 0x0000020c041b7981 */ /* 0x000f68000c1e1100 */
[----:B------:R-:W5:Y:S01]  /*0aa0*/  LDG.E.U8 R24, desc[UR12][R4.64] ;  /* 0x0000000c04187981 */ /* 0x000f62000c1e1100 */
[----:B0-----:R-:W-:-:S03]  /*0ab0*/  IMAD.WIDE R6, R17, 0x3, R2 ;  /* 0x0000000311067825 */ /* 0x001fc600078e0202 */
[----:B------:R0:W5:Y:S04]  /*0ac0*/  LDG.E.U8 R23, desc[UR12][R4.64+0x1] ;  /* 0x0000010c04177981 */ /* 0x000168000c1e1100 */
[----:B------:R-:W5:Y:S04]  /*0ad0*/  LDG.E.U8 R17, desc[UR12][R6.64] ;  /* 0x0000000c06117981 */ /* 0x000f68000c1e1100 */
[----:B--2---:R1:W-:Y:S02]  /*0ae0*/  STS.U8 [R29+0x1], R28 ;  /* 0x0000011c1d007388 */ /* 0x0043e40000000000 */
[----:B-1----:R-:W-:-:S02]  /*0af0*/  IMAD.IADD R28, R19, 0x1, R9 ;  /* 0x00000001131c7824 */ /* 0x002fc400078e0209 */
[----:B---3--:R1:W-:Y:S03]  /*0b00*/  STS.U8 [R29], R22 ;  /* 0x000000161d007388 */ /* 0x0083e60000000000 */
[C---:B------:R-:W-:Y:S01]  /*0b10*/  ISETP.GE.AND P0, PT, R28.reuse, UR11, PT ;  /* 0x0000000b1c007c0c */ /* 0x040fe2000bf06270 */
[----:B----4-:R2:W-:Y:S04]  /*0b20*/  STS.U8 [R29+0x2], R15 ;  /* 0x0000020f1d007388 */ /* 0x0105e80000000000 */
[----:B------:R-:W3:Y:S04]  /*0b30*/  LDG.E.U8 R19, desc[UR12][R6.64+0x1] ;  /* 0x0000010c06137981 */ /* 0x000ee8000c1e1100 */
[----:B-1----:R1:W4:Y:S01]  /*0b40*/  LDG.E.U8 R22, desc[UR12][R6.64+0x2] ;  /* 0x0000020c06167981 */ /* 0x002322000c1e1100 */
[----:B--2---:R-:W-:Y:S01]  /*0b50*/  SEL R29, R28, UR6, !P0 ;  /* 0x000000061c1d7c07 */ /* 0x004fe2000c000000 */
[----:B------:R-:W-:-:S04]  /*0b60*/  IMAD R15, R11, R20, R16 ;  /* 0x000000140b0f7224 */ /* 0x000fc800078e0210 */
[----:B0-----:R-:W-:-:S04]  /*0b70*/  IMAD R5, R29, UR10, R13 ;  /* 0x0000000a1d057c24 */ /* 0x001fc8000f8e020d */
[----:B------:R-:W-:-:S04]  /*0b80*/  IMAD.WIDE R4, R5, 0x3, R2 ;  /* 0x0000000305047825 */ /* 0x000fc800078e0202 */
[----:B-1----:R-:W-:Y:S02]  /*0b90*/  IMAD R6, R15, 0x3, R12 ;  /* 0x000000030f067824 */ /* 0x002fe400078e020c */
[----:B------:R-:W2:Y:S01]  /*0ba0*/  LDG.E.U8 R15, desc[UR12][R4.64] ;  /* 0x0000000c040f7981 */ /* 0x000ea2000c1e1100 */
[-C--:B------:R-:W-:Y:S02]  /*0bb0*/  IADD3 R20, PT, PT, R20, R9.reuse, RZ ;  /* 0x0000000914147210 */ /* 0x080fe40007ffe0ff */
[----:B------:R-:W-:-:S03]  /*0bc0*/  IADD3 R28, PT, PT, R28, R9, RZ ;  /* 0x000000091c1c7210 */ /* 0x000fc60007ffe0ff */
[----:B------:R-:W-:Y:S01]  /*0bd0*/  IMAD R7, R11, R20, R0 ;  /* 0x000000140b077224 */ /* 0x000fe200078e0200 */
[----:B-----5:R0:W-:Y:S01]  /*0be0*/  STS.U8 [R6+0x1], R21 ;  /* 0x0000011506007388 */ /* 0x0201e20000000000 */
[----:B------:R-:W-:-:S03]  /*0bf0*/  ISETP.GE.AND P0, PT, R28, UR11, PT ;  /* 0x0000000b1c007c0c */ /* 0x000fc6000bf06270 */
[----:B------:R1:W-:Y:S01]  /*0c00*/  STS.U8 [R6], R26 ;  /* 0x0000001a06007388 */ /* 0x0003e20000000000 */
[----:B0-----:R-:W-:-:S03]  /*0c10*/  IMAD R21, R7, 0x3, R12 ;  /* 0x0000000307157824 */ /* 0x001fc600078e020c */
[----:B------:R0:W-:Y:S01]  /*0c20*/  STS.U8 [R6+0x2], R25 ;  /* 0x0000021906007388 */ /* 0x0001e20000000000 */
[----:B------:R-:W-:Y:S02]  /*0c30*/  IMAD R7, R29, UR10, R14 ;  /* 0x0000000a1d077c24 */ /* 0x000fe4000f8e020e */
[----:B------:R-:W-:Y:S01]  /*0c40*/  IMAD R29, R11, R20, R16 ;  /* 0x000000140b1d7224 */ /* 0x000fe200078e0210 */
[----:B------:R5:W-:Y:S04]  /*0c50*/  STS.U8 [R21+0x2], R27 ;  /* 0x0000021b15007388 */ /* 0x000be80000000000 */
[----:B-1----:R-:W2:Y:S04]  /*0c60*/  LDG.E.U8 R26, desc[UR12][R4.64+0x2] ;  /* 0x0000020c041a7981 */ /* 0x002ea8000c1e1100 */
[----:B0-----:R0:W2:Y:S01]  /*0c70*/  LDG.E.U8 R25, desc[UR12][R4.64+0x1] ;  /* 0x0000010c04197981 */ /* 0x0010a2000c1e1100 */
[----:B-----5:R-:W-:Y:S01]  /*0c80*/  IADD3 R27, PT, PT, R20, R9, RZ ;  /* 0x00000009141b7210 */ /* 0x020fe20007ffe0ff */
[----:B------:R-:W-:-:S02]  /*0c90*/  IMAD R29, R29, 0x3, R12 ;  /* 0x000000031d1d7824 */ /* 0x000fc400078e020c */
[----:B------:R-:W-:Y:S01]  /*0ca0*/  STS.U8 [R21], R24 ;  /* 0x0000001815007388 */ /* 0x000fe20000000000 */
[----:B0-----:R-:W-:-:S03]  /*0cb0*/  SEL R4, R28, UR6, !P0 ;  /* 0x000000061c047c07 */ /* 0x001fc6000c000000 */
[----:B------:R0:W-:Y:S01]  /*0cc0*/  STS.U8 [R21+0x1], R23 ;  /* 0x0000011715007388 */ /* 0x0001e20000000000 */
[----:B------:R-:W-:Y:S02]  /*0cd0*/  IMAD R5, R11, R27, R0 ;  /* 0x0000001b0b057224 */ /* 0x000fe400078e0200 */
[----:B------:R-:W-:-:S04]  /*0ce0*/  IMAD.WIDE R6, R7, 0x3, R2 ;  /* 0x0000000307067825 */ /* 0x000fc800078e0202 */
[C---:B0-----:R-:W-:Y:S01]  /*0cf0*/  IMAD R21, R4.reuse, UR10, R13 ;  /* 0x0000000a04157c24 */ /* 0x041fe2000f8e020d */
[----:B------:R-:W5:Y:S01]  /*0d00*/  LDG.E.U8 R23, desc[UR12][R6.64] ;  /* 0x0000000c06177981 */ /* 0x000f62000c1e1100 */
[----:B------:R-:W-:Y:S02]  /*0d10*/  IMAD R4, R4, UR10, R14 ;  /* 0x0000000a04047c24 */ /* 0x000fe4000f8e020e */
[----:B------:R-:W-:Y:S01]  /*0d20*/  IMAD.WIDE R20, R21, 0x3, R2 ;  /* 0x0000000315147825 */ /* 0x000fe200078e0202 */
[----:B------:R-:W5:Y:S04]  /*0d30*/  LDG.E.U8 R24, desc[UR12][R6.64+0x1] ;  /* 0x0000010c06187981 */ /* 0x000f68000c1e1100 */
[----:B------:R-:W5:Y:S04]  /*0d40*/  LDG.E.U8 R28, desc[UR12][R6.64+0x2] ;  /* 0x0000020c061c7981 */ /* 0x000f68000c1e1100 */
[----:B------:R0:W-:Y:S04]  /*0d50*/  STS.U8 [R29], R17 ;  /* 0x000000111d007388 */ /* 0x0001e80000000000 */
[----:B------:R-:W5:Y:S04]  /*0d60*/  LDG.E.U8 R6, desc[UR12][R20.64+0x1] ;  /* 0x0000010c14067981 */ /* 0x000f68000c1e1100 */
[----:B0-----:R-:W5:Y:S04]  /*0d70*/  LDG.E.U8 R17, desc[UR12][R20.64] ;  /* 0x0000000c14117981 */ /* 0x001f68000c1e1100 */
[----:B------:R0:W5:Y:S04]  /*0d80*/  LDG.E.U8 R7, desc[UR12][R20.64+0x2] ;  /* 0x0000020c14077981 */ /* 0x000168000c1e1100 */
[----:B----4-:R1:W-:Y:S04]  /*0d90*/  STS.U8 [R29+0x2], R22 ;  /* 0x000002161d007388 */ /* 0x0103e80000000000 */
[----:B---3--:R3:W-:Y:S01]  /*0da0*/  STS.U8 [R29+0x1], R19 ;  /* 0x000001131d007388 */ /* 0x0087e20000000000 */
[----:B-1----:R-:W-:-:S02]  /*0db0*/  IMAD R22, R5, 0x3, R12 ;  /* 0x0000000305167824 */ /* 0x002fc400078e020c */
[----:B------:R-:W-:-:S03]  /*0dc0*/  IMAD.WIDE R4, R4, 0x3, R2 ;  /* 0x0000000304047825 */ /* 0x000fc600078e0202 */
[----:B--2---:R1:W-:Y:S04]  /*0dd0*/  STS.U8 [R22], R15 ;  /* 0x0000000f16007388 */ /* 0x0043e80000000000 */
[----:B---3--:R-:W2:Y:S04]  /*0de0*/  LDG.E.U8 R19, desc[UR12][R4.64+0x1] ;  /* 0x0000010c04137981 */ /* 0x008ea8000c1e1100 */
[----:B------:R-:W3:Y:S04]  /*0df0*/  LDG.E.U8 R29, desc[UR12][R4.64+0x2] ;  /* 0x0000020c041d7981 */ /* 0x000ee8000c1e1100 */
[----:B-1----:R1:W4:Y:S01]  /*0e00*/  LDG.E.U8 R15, desc[UR12][R4.64] ;  /* 0x0000000c040f7981 */ /* 0x002322000c1e1100 */
[----:B------:R-:W-:-:S03]  /*0e10*/  LEA R18, R9, R18, 0x2 ;  /* 0x0000001209127211 */ /* 0x000fc600078e10ff */
[----:B------:R0:W-:Y:S02]  /*0e20*/  STS.U8 [R22+0x1], R25 ;  /* 0x0000011916007388 */ /* 0x0001e40000000000 */
[----:B0-----:R-:W-:Y:S02]  /*0e30*/  IMAD R25, R11, R27, R16 ;  /* 0x0000001b0b197224 */ /* 0x001fe400078e0210 */
[----:B------:R-:W-:-:S04]  /*0e40*/  IMAD.IADD R27, R27, 0x1, R9 ;  /* 0x000000011b1b7824 */ /* 0x000fc800078e0209 */
[CC--:B------:R-:W-:Y:S02]  /*0e50*/  IMAD R20, R11.reuse, R27.reuse, R0 ;  /* 0x0000001b0b147224 */ /* 0x0c0fe400078e0200 */
[----:B------:R-:W-:Y:S02]  /*0e60*/  IMAD R27, R11, R27, R16 ;  /* 0x0000001b0b1b7224 */ /* 0x000fe400078e0210 */
[--C-:B------:R-:W-:Y:S02]  /*0e70*/  IMAD R21, R25, 0x3, R12.reuse ;  /* 0x0000000319157824 */ /* 0x100fe400078e020c */
[--C-:B------:R-:W-:Y:S02]  /*0e80*/  IMAD R20, R20, 0x3, R12.reuse ;  /* 0x0000000314147824 */ /* 0x100fe400078e020c */
[----:B-1----:R-:W-:Y:S01]  /*0e90*/  IMAD R4, R27, 0x3, R12 ;  /* 0x000000031b047824 */ /* 0x002fe200078e020c */
[----:B------:R1:W-:Y:S04]  /*0ea0*/  STS.U8 [R22+0x2], R26 ;  /* 0x0000021a16007388 */ /* 0x0003e80000000000 */
[----:B-----5:R1:W-:Y:S04]  /*0eb0*/  STS.U8 [R21], R23 ;  /* 0x0000001715007388 */ /* 0x0203e80000000000 */
[----:B------:R1:W-:Y:S04]  /*0ec0*/  STS.U8 [R21+0x1], R24 ;  /* 0x0000011815007388 */ /* 0x0003e80000000000 */
[----:B------:R1:W-:Y:S04]  /*0ed0*/  STS.U8 [R21+0x2], R28 ;  /* 0x0000021c15007388 */ /* 0x0003e80000000000 */
[----:B------:R1:W-:Y:S04]  /*0ee0*/  STS.U8 [R20+0x1], R6 ;  /* 0x0000010614007388 */ /* 0x0003e80000000000 */
[----:B------:R1:W-:Y:S04]  /*0ef0*/  STS.U8 [R20], R17 ;  /* 0x0000001114007388 */ /* 0x0003e80000000000 */
[----:B------:R1:W-:Y:S01]  /*0f00*/  STS.U8 [R20+0x2], R7 ;  /* 0x0000020714007388 */ /* 0x0003e20000000000 */
[----:B------:R-:W-:-:S03]  /*0f10*/  ISETP.GE.U32.AND P0, PT, R18, UR7, PT ;  /* 0x0000000712007c0c */ /* 0x000fc6000bf06070 */
[----:B--2---:R1:W-:Y:S04]  /*0f20*/  STS.U8 [R4+0x1], R19 ;  /* 0x0000011304007388 */ /* 0x0043e80000000000 */
[----:B---3--:R1:W-:Y:S04]  /*0f30*/  STS.U8 [R4+0x2], R29 ;  /* 0x0000021d04007388 */ /* 0x0083e80000000000 */
[----:B----4-:R1:W-:Y:S02]  /*0f40*/  STS.U8 [R4], R15 ;  /* 0x0000000f04007388 */ /* 0x0103e40000000000 */
[----:B------:R-:W-:Y:S05]  /*0f50*/  @!P0 BRA `(.L_x_7) ;  /* 0xfffffff800748947 */ /* 0x000fea000383ffff */
.L_x_3:
[----:B------:R-:W-:Y:S05]  /*0f60*/  BSYNC.RECONVERGENT B1 ;  /* 0x0000000000017941 */ /* 0x000fea0003800200 */
.L_x_2:
[----:B------:R-:W2:Y:S02]  /*0f70*/  S2R R13, SR_TID.X ;  /* 0x00000000000d7919 */ /* 0x000ea40000002100 */
[----:B--2---:R-:W-:-:S13]  /*0f80*/  ISETP.GE.U32.AND P0, PT, R13, UR5, PT ;  /* 0x000000050d007c0c */ /* 0x004fda000bf06070 */
[----:B------:R-:W-:Y:S05]  /*0f90*/  @P0 BRA `(.L_x_1) ;  /* 0x0000000000ec0947 */ /* 0x000fea0003800000 */
[----:B01----:R-:W-:Y:S01]  /*0fa0*/  IMAD R4, R9, UR8, RZ ;  /* 0x0000000809047c24 */ /* 0x003fe2000f8e02ff */
[----:B------:R-:W-:Y:S01]  /*0fb0*/  IADD3 R5, PT, PT, R8, UR7, RZ ;  /* 0x0000000708057c10 */ /* 0x000fe2000fffe0ff */
[----:B------:R-:W-:Y:S02]  /*0fc0*/  UIADD3 UR14, UPT, UPT, UR11, -0x1, URZ ;  /* 0xffffffff0b0e7890 */ /* 0x000fe4000fffe0ff */
[----:B------:R-:W-:Y:S01]  /*0fd0*/  USHF.R.S32.HI UR9, URZ, 0x1, UR17 ;  /* 0x00000001ff097899 */ /* 0x000fe20008011411 */
[----:B------:R-:W-:Y:S01]  /*0fe0*/  IADD3 R6, PT, PT, R4, R13, RZ ;  /* 0x0000000d04067210 */ /* 0x000fe20007ffe0ff */
[----:B------:R-:W-:Y:S01]  /*0ff0*/  UIADD3 UR15, UPT, UPT, UR10, -0x1, URZ ;  /* 0xffffffff0a0f7890 */ /* 0x000fe2000fffe0ff */
[C---:B------:R-:W-:Y:S02]  /*1000*/  ISETP.GE.AND P0, PT, R5.reuse, UR11, PT ;  /* 0x0000000b05007c0c */ /* 0x040fe4000bf06270 */
[C---:B------:R-:W-:Y:S01]  /*1010*/  VIADDMNMX R4, R6.reuse, -UR5, RZ, !PT ;  /* 0x8000000506047c46 */ /* 0x040fe2000f8001ff */
[----:B------:R-:W-:Y:S01]  /*1020*/  IMAD.IADD R6, R6, 0x1, R9 ;  /* 0x0000000106067824 */ /* 0x000fe200078e0209 */
[----:B------:R-:W-:-:S02]  /*1030*/  SEL R19, R5, UR14, !P0 ;  /* 0x0000000e05137c07 */ /* 0x000fc4000c000000 */
[----:B------:R-:W-:Y:S02]  /*1040*/  VIADDMNMX R7, R8, -UR9, RZ, !PT ;  /* 0x8000000908077c46 */ /* 0x000fe4000f8001ff */
[C---:B------:R-:W-:Y:S01]  /*1050*/  ISETP.GE.AND P0, PT, R6.reuse, UR10, PT ;  /* 0x0000000a06007c0c */ /* 0x040fe2000bf06270 */
[--C-:B------:R-:W-:Y:S02]  /*1060*/  IMAD R5, R19, UR10, R4.reuse ;  /* 0x0000000a13057c24 */ /* 0x100fe4000f8e0204 */
[----:B------:R-:W-:Y:S01]  /*1070*/  IMAD R21, R7, UR10, R4 ;  /* 0x0000000a07157c24 */ /* 0x000fe2000f8e0204 */
[----:B------:R-:W-:Y:S01]  /*1080*/  SEL R6, R6, UR15, !P0 ;  /* 0x0000000f06067c07 */ /* 0x000fe2000c000000 */
[----:B------:R-:W-:-:S04]  /*1090*/  IMAD.WIDE R4, R5, 0x3, R2 ;  /* 0x0000000305047825 */ /* 0x000fc800078e0202 */
[--C-:B------:R-:W-:Y:S01]  /*10a0*/  IMAD R7, R7, UR10, R6.reuse ;  /* 0x0000000a07077c24 */ /* 0x100fe2000f8e0206 */
[----:B------:R-:W2:Y:S01]  /*10b0*/  LDG.E.U8 R16, desc[UR12][R4.64] ;  /* 0x0000000c04107981 */ /* 0x000ea2000c1e1100 */
[----:B------:R-:W-:Y:S02]  /*10c0*/  IMAD R19, R19, UR10, R6 ;  /* 0x0000000a13137c24 */ /* 0x000fe4000f8e0206 */
[--C-:B------:R-:W-:Y:S01]  /*10d0*/  IMAD.WIDE R20, R21, 0x3, R2.reuse ;  /* 0x0000000315147825 */ /* 0x100fe200078e0202 */
[----:B------:R-:W3:Y:S03]  /*10e0*/  LDG.E.U8 R17, desc[UR12][R4.64+0x1] ;  /* 0x0000010c04117981 */ /* 0x000ee6000c1e1100 */
[--C-:B------:R-:W-:Y:S01]  /*10f0*/  IMAD.WIDE R6, R7, 0x3, R2.reuse ;  /* 0x0000000307067825 */ /* 0x100fe200078e0202 */
[----:B------:R-:W4:Y:S03]  /*1100*/  LDG.E.U8 R15, desc[UR12][R20.64] ;  /* 0x0000000c140f7981 */ /* 0x000f26000c1e1100 */
[----:B------:R-:W-:Y:S01]  /*1110*/  IMAD.WIDE R2, R19, 0x3, R2 ;  /* 0x0000000313027825 */ /* 0x000fe200078e0202 */
[----:B------:R-:W5:Y:S04]  /*1120*/  LDG.E.U8 R14, desc[UR12][R20.64+0x1] ;  /* 0x0000010c140e7981 */ /* 0x000f68000c1e1100 */
[----:B------:R-:W2:Y:S04]  /*1130*/  LDG.E.U8 R18, desc[UR12][R20.64+0x2] ;  /* 0x0000020c14127981 */ /* 0x000ea8000c1e1100 */
[----:B------:R0:W3:Y:S04]  /*1140*/  LDG.E.U8 R23, desc[UR12][R4.64+0x2] ;  /* 0x0000020c04177981 */ /* 0x0000e8000c1e1100 */
[----:B------:R-:W3:Y:S04]  /*1150*/  LDG.E.U8 R22, desc[UR12][R6.64] ;  /* 0x0000000c06167981 */ /* 0x000ee8000c1e1100 */
[----:B------:R-:W3:Y:S04]  /*1160*/  LDG.E.U8 R19, desc[UR12][R6.64+0x1] ;  /* 0x0000010c06137981 */ /* 0x000ee8000c1e1100 */
[----:B------:R1:W3:Y:S04]  /*1170*/  LDG.E.U8 R25, desc[UR12][R6.64+0x2] ;  /* 0x0000020c06197981 */ /* 0x0002e8000c1e1100 */
[----:B------:R-:W3:Y:S04]  /*1180*/  LDG.E.U8 R24, desc[UR12][R2.64] ;  /* 0x0000000c02187981 */ /* 0x000ee8000c1e1100 */
[----:B------:R-:W3:Y:S04]  /*1190*/  LDG.E.U8 R20, desc[UR12][R2.64+0x1] ;  /* 0x0000010c02147981 */ /* 0x000ee8000c1e1100 */
[----:B------:R1:W3:Y:S01]  /*11a0*/  LDG.E.U8 R21, desc[UR12][R2.64+0x2] ;  /* 0x0000020c02157981 */ /* 0x0002e2000c1e1100 */
[----:B------:R-:W-:-:S04]  /*11b0*/  IADD3 R26, PT, PT, R0, UR9, RZ ;  /* 0x00000009001a7c10 */ /* 0x000fc8000fffe0ff */
[----:B------:R-:W-:Y:S02]  /*11c0*/  IADD3 R26, PT, PT, R26, UR7, RZ ;  /* 0x000000071a1a7c10 */ /* 0x000fe4000fffe0ff */
[----:B------:R-:W-:-:S03]  /*11d0*/  IADD3 R29, PT, PT, R13, UR9, RZ ;  /* 0x000000090d1d7c10 */ /* 0x000fc6000fffe0ff */
[C---:B------:R-:W-:Y:S02]  /*11e0*/  IMAD R26, R11.reuse, R26, RZ ;  /* 0x0000001a0b1a7224 */ /* 0x040fe400078e02ff */
[----:B0-----:R-:W-:-:S03]  /*11f0*/  IMAD R5, R11, R0, R29 ;  /* 0x000000000b057224 */ /* 0x001fc600078e021d */
[----:B------:R-:W-:Y:S01]  /*1200*/  IADD3 R29, PT, PT, R29, R26, RZ ;  /* 0x0000001a1d1d7210 */ /* 0x000fe20007ffe0ff */
[--C-:B------:R-:W-:Y:S02]  /*1210*/  IMAD R27, R11, R0, R13.reuse ;  /* 0x000000000b1b7224 */ /* 0x100fe400078e020d */
[----:B------:R-:W-:Y:S02]  /*1220*/  IMAD.IADD R13, R26, 0x1, R13 ;  /* 0x000000011a0d7824 */ /* 0x000fe400078e020d */
[--C-:B------:R-:W-:Y:S02]  /*1230*/  IMAD R4, R5, 0x3, R12.reuse ;  /* 0x0000000305047824 */ /* 0x100fe400078e020c */
[--C-:B-1----:R-:W-:Y:S02]  /*1240*/  IMAD R6, R29, 0x3, R12.reuse ;  /* 0x000000031d067824 */ /* 0x102fe400078e020c */
[--C-:B------:R-:W-:Y:S02]  /*1250*/  IMAD R27, R27, 0x3, R12.reuse ;  /* 0x000000031b1b7824 */ /* 0x100fe400078e020c */
[----:B------:R-:W-:-:S02]  /*1260*/  IMAD R2, R13, 0x3, R12 ;  /* 0x000000030d027824 */ /* 0x000fc400078e020c */
[C---:B------:R-:W-:Y:S02]  /*1270*/  IMAD R4, R9.reuse, 0x3, R4 ;  /* 0x0000000309047824 */ /* 0x040fe400078e0204 */
[----:B------:R-:W-:Y:S01]  /*1280*/  IMAD R3, R9, 0x3, R6 ;  /* 0x0000000309037824 */ /* 0x000fe200078e0206 */
[----:B----4-:R4:W-:Y:S04]  /*1290*/  STS.U8 [R27], R15 ;  /* 0x0000000f1b007388 */ /* 0x0109e80000000000 */
[----:B-----5:R4:W-:Y:S04]  /*12a0*/  STS.U8 [R27+0x1], R14 ;  /* 0x0000010e1b007388 */ /* 0x0209e80000000000 */
[----:B--2---:R4:W-:Y:S04]  /*12b0*/  STS.U8 [R27+0x2], R18 ;  /* 0x000002121b007388 */ /* 0x0049e80000000000 */
[----:B------:R4:W-:Y:S04]  /*12c0*/  STS.U8 [R2], R16 ;  /* 0x0000001002007388 */ /* 0x0009e80000000000 */
[----:B---3--:R4:W-:Y:S04]  /*12d0*/  STS.U8 [R2+0x1], R17 ;  /* 0x0000011102007388 */ /* 0x0089e80000000000 */
[----:B------:R4:W-:Y:S04]  /*12e0*/  STS.U8 [R2+0x2], R23 ;  /* 0x0000021702007388 */ /* 0x0009e80000000000 */
[----:B------:R4:W-:Y:S04]  /*12f0*/  STS.U8 [R4], R22 ;  /* 0x0000001604007388 */ /* 0x0009e80000000000 */
[----:B------:R4:W-:Y:S04]  /*1300*/  STS.U8 [R4+0x1], R19 ;  /* 0x0000011304007388 */ /* 0x0009e80000000000 */
[----:B------:R4:W-:Y:S04]  /*1310*/  STS.U8 [R4+0x2], R25 ;  /* 0x0000021904007388 */ /* 0x0009e80000000000 */
[----:B------:R4:W-:Y:S04]  /*1320*/  STS.U8 [R3], R24 ;  /* 0x0000001803007388 */ /* 0x0009e80000000000 */
[----:B------:R4:W-:Y:S04]  /*1330*/  STS.U8 [R3+0x1], R20 ;  /* 0x0000011403007388 */ /* 0x0009e80000000000 */
[----:B------:R4:W-:Y:S02]  /*1340*/  STS.U8 [R3+0x2], R21 ;  /* 0x0000021503007388 */ /* 0x0009e40000000000 */
.L_x_1:
[----:B------:R-:W-:Y:S05]  /*1350*/  BSYNC.RECONVERGENT B0 ;  /* 0x0000000000007941 */ /* 0x000fea0003800200 */
.L_x_0:
[----:B----4-:R-:W2:Y:S01]  /*1360*/  S2R R2, SR_TID.X ;  /* 0x0000000000027919 */ /* 0x010ea20000002100 */
[----:B------:R-:W-:Y:S01]  /*1370*/  IMAD R3, R9, UR8, RZ ;  /* 0x0000000809037c24 */ /* 0x000fe2000f8e02ff */
[----:B------:R-:W-:Y:S01]  /*1380*/  BAR.SYNC.DEFER_BLOCKING 0x0 ;  /* 0x0000000000007b1d */ /* 0x000fe20000010000 */
[----:B------:R-:W-:-:S03]  /*1390*/  ISETP.GE.AND P0, PT, R8, UR11, PT ;  /* 0x0000000b08007c0c */ /* 0x000fc6000bf06270 */
[----:B--2---:R-:W-:-:S04]  /*13a0*/  IADD3 R3, PT, PT, R3, R2, RZ ;  /* 0x0000000203037210 */ /* 0x004fc80007ffe0ff */
[----:B------:R-:W-:-:S13]  /*13b0*/  ISETP.GE.OR P0, PT, R3, UR10, P0 ;  /* 0x0000000a03007c0c */ /* 0x000fda0008706670 */
[----:B------:R-:W-:Y:S05]  /*13c0*/  @P0 EXIT ;  /* 0x000000000000094d */ /* 0x000fea0003800000 */
[----:B------:R-:W-:Y:S01]  /*13d0*/  UISETP.GE.AND UP0, UPT, UR17, 0x1, UPT ;  /* 0x000000011100788c */ /* 0x000fe2000bf06270 */
[----:B01----:R-:W-:Y:S02]  /*13e0*/  CS2R R16, SRZ ;  /* 0x0000000000107805 */ /* 0x003fe4000001ff00 */
[----:B------:R-:W-:-:S06]  /*13f0*/  MOV R15, RZ ;  /* 0x000000ff000f7202 */ /* 0x000fcc0000000f00 */
[----:B------:R-:W-:Y:S05]  /*1400*/  BRA.U !UP0, `(.L_x_8) ;  /* 0x0000000d086c7547 */ /* 0x000fea000b800000 */
[----:B------:R-:W-:Y:S01]  /*1410*/  IMAD.MOV.U32 R5, RZ, RZ, 0x3 ;  /* 0x00000003ff057424 */ /* 0x000fe200078e00ff */
[----:B------:R-:W-:Y:S01]  /*1420*/  ULOP3.LUT UR11, UR17, 0x7, URZ, 0xc0, !UPT ;  /* 0x00000007110b7892 */ /* 0x000fe2000f8ec0ff */
[----:B------:R-:W-:Y:S01]  /*1430*/  HFMA2 R15, -RZ, RZ, 0, 0 ;  /* 0x00000000ff0f7431 */ /* 0x000fe200000001ff */
[----:B------:R-:W-:Y:S01]  /*1440*/  ULOP3.LUT UR6, UR17, 0x7ffffff8, URZ, 0xc0, !UPT ;  /* 0x7ffffff811067892 */ /* 0x000fe2000f8ec0ff */
[----:B------:R-:W-:Y:S01]  /*1450*/  IMAD R10, R10, R5, -0x3 ;  /* 0xfffffffd0a0a7424 */ /* 0x000fe200078e0205 */
[----:B------:R-:W-:Y:S01]  /*1460*/  UIADD3 UR4, UPT, UPT, UR11, -0x1, URZ ;  /* 0xffffffff0b047890 */ /* 0x000fe2000fffe0ff */
[----:B------:R-:W-:Y:S01]  /*1470*/  IMAD R5, R2, 0x3, R12 ;  /* 0x0000000302057824 */ /* 0x000fe200078e020c */
[----:B------:R-:W-:Y:S01]  /*1480*/  CS2R R16, SRZ ;  /* 0x0000000000107805 */ /* 0x000fe2000001ff00 */
[----:B------:R-:W-:Y:S02]  /*1490*/  ULOP3.LUT UR14, UR17, 0x3, URZ, 0xc0, !UPT ;  /* 0x00000003110e7892 */ /* 0x000fe4000f8ec0ff */
[----:B------:R-:W-:Y:S01]  /*14a0*/  UISETP.GE.U32.AND UP0, UPT, UR4, 0x3, UPT ;  /* 0x000000030400788c */ /* 0x000fe2000bf06070 */
[----:B------:R-:W-:Y:S01]  /*14b0*/  IADD3 R5, PT, PT, R5, 0xb, RZ ;  /* 0x0000000b05057810 */ /* 0x000fe20007ffe0ff */
[----:B------:R-:W-:Y:S01]  /*14c0*/  UIADD3 UR9, UPT, UPT, -UR6, URZ, URZ ;  /* 0x000000ff06097290 */ /* 0x000fe2000fffe1ff */
[----:B------:R-:W-:-:S11]  /*14d0*/  UMOV UR4, URZ ;  /* 0x000000ff00047c82 */ /* 0x000fd60008000000 */
.L_x_14:
[----:B------:R-:W0:Y:S01]  /*14e0*/  LDCU UR18, c[0x0][0x390] ;  /* 0x00007200ff1277ac */ /* 0x000e220008000800 */
[----:B------:R-:W-:Y:S01]  /*14f0*/  IADD3 R4, PT, PT, R0, UR4, RZ ;  /* 0x0000000400047c10 */ /* 0x000fe2000fffe0ff */
[----:B------:R-:W-:-:S04]  /*1500*/  UMOV UR5, URZ ;  /* 0x000000ff00057c82 */ /* 0x000fc80008000000 */
[----:B------:R-:W-:Y:S01]  /*1510*/  IMAD R6, R11, R4, R2 ;  /* 0x000000040b067224 */ /* 0x000fe200078e0202 */
[----:B0-----:R-:W-:Y:S02]  /*1520*/  UISETP.GE.U32.AND UP2, UPT, UR18, 0x8, UPT ;  /* 0x000000081200788c */ /* 0x001fe4000bf46070 */
[----:B------:R-:W-:Y:S02]  /*1530*/  UIMAD UR10, UR4, UR18, URZ ;  /* 0x00000012040a72a4 */ /* 0x000fe4000f8e02ff */
[----:B------:R-:W-:-:S04]  /*1540*/  UIADD3 UR4, UPT, UPT, UR4, 0x1, URZ ;  /* 0x0000000104047890 */ /* 0x000fc8000fffe0ff */
[----:B------:R-:W-:Y:S01]  /*1550*/  UISETP.NE.AND UP1, UPT, UR4, UR18, UPT ;  /* 0x000000120400728c */ /* 0x000fe2000bf25270 */
[----:B------:R-:W-:Y:S10]  /*1560*/  BRA.U !UP2, `(.L_x_9) ;  /* 0x000000050a687547 */ /* 0x000ff4000b800000 */
[----:B------:R-:W-:Y:S01]  /*1570*/  IMAD R4, R10, R4, R5 ;  /* 0x000000040a047224 */ /* 0x000fe200078e0205 */
[----:B------:R-:W-:Y:S01]  /*1580*/  UMOV UR7, 0x10 ;  /* 0x0000001000077882 */ /* 0x000fe20000000000 */
[----:B------:R-:W-:Y:S01]  /*1590*/  UMOV UR5, UR9 ;  /* 0x0000000900057c82 */ /* 0x000fe20008000000 */
[----:B------:R-:W-:-:S12]  /*15a0*/  UIMAD UR7, UR10, 0x4, UR7 ;  /* 0x000000040a0778a4 */ /* 0x000fd8000f8e0207 */
.L_x_10:
[----:B------:R-:W0:Y:S01]  /*15b0*/  LDS.U8 R9, [R4+-0xb] ;  /* 0xfffff50004097984 */ /* 0x000e220000000000 */
[----:B------:R-:W1:Y:S03]  /*15c0*/  LDCU UR8, c[0x3][UR7+-0x10] ;  /* 0x00fffe00070877ac */ /* 0x000e660008000800 */
[----:B------:R-:W2:Y:S01]  /*15d0*/  LDS.U8 R12, [R4+-0xa] ;  /* 0xfffff600040c7984 */ /* 0x000ea20000000000 */
[----:B------:R-:W3:Y:S03]  /*15e0*/  LDCU UR15, c[0x3][UR7+-0xc] ;  /* 0x00fffe80070f77ac */ /* 0x000ee60008000800 */
[----:B------:R-:W4:Y:S01]  /*15f0*/  LDS.U8 R22, [R4+-0x9] ;  /* 0xfffff70004167984 */ /* 0x000f220000000000 */
[----:B------:R-:W5:Y:S03]  /*1600*/  LDCU UR16, c[0x3][UR7+-0x8] ;  /* 0x00ffff00071077ac */ /* 0x000f660008000800 */
[----:B------:R-:W3:Y:S01]  /*1610*/  LDS.U8 R21, [R4+-0x8] ;  /* 0xfffff80004157984 */ /* 0x000ee20000000000 */
[----:B------:R-:W-:-:S03]  /*1620*/  UIADD3 UR5, UPT, UPT, UR5, 0x8, URZ ;  /* 0x0000000805057890 */ /* 0x000fc6000fffe0ff */
[----:B------:R-:W5:Y:S01]  /*1630*/  LDS.U8 R19, [R4+-0x6] ;  /* 0xfffffa0004137984 */ /* 0x000f620000000000 */
[----:B------:R-:W-:-:S03]  /*1640*/  UISETP.NE.AND UP2, UPT, UR5, URZ, UPT ;  /* 0x000000ff0500728c */ /* 0x000fc6000bf45270 */
[----:B------:R-:W5:Y:S04]  /*1650*/  LDS.U8 R20, [R4+-0x5] ;  /* 0xfffffb0004147984 */ /* 0x000f680000000000 */
[----:B------:R-:W5:Y:S04]  /*1660*/  LDS.U8 R18, [R4+-0x7] ;  /* 0xfffff90004127984 */ /* 0x000f680000000000 */
[----:B------:R-:W5:Y:S04]  /*1670*/  LDS.U8 R14, [R4+-0x4] ;  /* 0xfffffc00040e7984 */ /* 0x000f680000000000 */
[----:B------:R-:W5:Y:S04]  /*1680*/  LDS.U8 R13, [R4+-0x3] ;  /* 0xfffffd00040d7984 */ /* 0x000f680000000000 */
[----:B------:R-:W5:Y:S01]  /*1690*/  LDS.U8 R7, [R4+-0x2] ;  /* 0xfffffe0004077984 */ /* 0x000f620000000000 */
[----:B0-----:R-:W-:-:S03]  /*16a0*/  I2FP.F32.U32 R24, R9 ;  /* 0x0000000900187245 */ /* 0x001fc60000201000 */
[----:B------:R-:W0:Y:S01]  /*16b0*/  LDS.U8 R9, [R4+-0x1] ;  /* 0xffffff0004097984 */ /* 0x000e220000000000 */
[----:B--2---:R-:W-:Y:S01]  /*16c0*/  I2FP.F32.U32 R25, R12 ;  /* 0x0000000c00197245 */ /* 0x004fe20000201000 */
[----:B-1----:R-:W-:Y:S02]  /*16d0*/  FFMA R23, R24, UR8, R17 ;  /* 0x0000000818177c23 */ /* 0x002fe40008000011 */
[----:B------:R-:W1:Y:S01]  /*16e0*/  LDS.U8 R12, [R4] ;  /* 0x00000000040c7984 */ /* 0x000e620000000000 */
[----:B----4-:R-:W-:Y:S01]  /*16f0*/  I2FP.F32.U32 R26, R22 ;  /* 0x00000016001a7245 */ /* 0x010fe20000201000 */
[----:B------:R-:W-:Y:S02]  /*1700*/  FFMA R22, R25, UR8, R16 ;  /* 0x0000000819167c23 */ /* 0x000fe40008000010 */
[----:B------:R-:W2:Y:S02]  /*1710*/  LDS.U8 R17, [R4+0x3] ;  /* 0x0000030004117984 */ /* 0x000ea40000000000 */
[----:B------:R-:W-:-:S02]  /*1720*/  FFMA R24, R26, UR8, R15 ;  /* 0x000000081a187c23 */ /* 0x000fc4000800000f */
[----:B------:R-:W4:Y:S01]  /*1730*/  LDS.U8 R16, [R4+0x1] ;  /* 0x0000010004107984 */ /* 0x000f220000000000 */
[----:B------:R-:W0:Y:S01]  /*1740*/  LDCU UR8, c[0x3][UR7+-0x4] ;  /* 0x00ffff80070877ac */ /* 0x000e220008000800 */
[----:B---3--:R-:W-:Y:S02]  /*1750*/  I2FP.F32.U32 R26, R21 ;  /* 0x00000015001a7245 */ /* 0x008fe40000201000 */
[----:B------:R-:W3:Y:S01]  /*1760*/  LDS.U8 R15, [R4+0x2] ;  /* 0x00000200040f7984 */ /* 0x000ee20000000000 */
[----:B-----5:R-:W-:Y:S02]  /*1770*/  I2FP.F32.U32 R19, R19 ;  /* 0x0000001300137245 */ /* 0x020fe40000201000 */
[----:B------:R-:W-:Y:S01]  /*1780*/  I2FP.F32.U32 R20, R20 ;  /* 0x0000001400147245 */ /* 0x000fe20000201000 */
[----:B------:R-:W-:Y:S01]  /*1790*/  FFMA R23, R26, UR15, R23 ;  /* 0x0000000f1a177c23 */ /* 0x000fe20008000017 */
[----:B------:R-:W-:Y:S01]  /*17a0*/  I2FP.F32.U32 R21, R18 ;  /* 0x0000001200157245 */ /* 0x000fe20000201000 */
[----:B------:R-:W-:Y:S01]  /*17b0*/  FFMA R24, R19, UR15, R24 ;  /* 0x0000000f13187c23 */ /* 0x000fe20008000018 */
[----:B------:R-:W5:Y:S01]  /*17c0*/  LDS.U8 R18, [R4+0x4] ;  /* 0x0000040004127984 */ /* 0x000f620000000000 */
[----:B------:R-:W-:Y:S01]  /*17d0*/  FFMA R23, R20, UR16, R23 ;  /* 0x0000001014177c23 */ /* 0x000fe20008000017 */
[----:B------:R-:W-:Y:S01]  /*17e0*/  I2FP.F32.U32 R25, R14 ;  /* 0x0000000e00197245 */ /* 0x000fe20000201000 */
[----:B------:R-:W-:Y:S01]  /*17f0*/  FFMA R22, R21, UR15, R22 ;  /* 0x0000000f15167c23 */ /* 0x000fe20008000016 */
[----:B------:R-:W5:Y:S01]  /*1800*/  LDS.U8 R19, [R4+0x5] ;  /* 0x0000050004137984 */ /* 0x000f620000000000 */
[----:B------:R-:W4:Y:S01]  /*1810*/  LDCU UR15, c[0x3][UR7] ;  /* 0x00c00000070f77ac */ /* 0x000f220008000800 */
[----:B------:R-:W-:Y:S01]  /*1820*/  I2FP.F32.U32 R13, R13 ;  /* 0x0000000d000d7245 */ /* 0x000fe20000201000 */
[----:B------:R-:W-:Y:S01]  /*1830*/  FFMA R22, R25, UR16, R22 ;  /* 0x0000001019167c23 */ /* 0x000fe20008000016 */
[----:B------:R-:W5:Y:S01]  /*1840*/  LDS.U8 R20, [R4+0x6] ;  /* 0x0000060004147984 */ /* 0x000f620000000000 */
[----:B------:R-:W-:-:S02]  /*1850*/  I2FP.F32.U32 R26, R7 ;  /* 0x00000007001a7245 */ /* 0x000fc40000201000 */
[----:B------:R-:W-:Y:S01]  /*1860*/  FFMA R24, R13, UR16, R24 ;  /* 0x000000100d187c23 */ /* 0x000fe20008000018 */
[----:B------:R-:W5:Y:S01]  /*1870*/  LDS.U8 R21, [R4+0x7] ;  /* 0x0000070004157984 */ /* 0x000f620000000000 */
[----:B------:R-:W5:Y:S01]  /*1880*/  LDCU UR16, c[0x3][UR7+0x4] ;  /* 0x00c00080071077ac */ /* 0x000f620008000800 */
[----:B0-----:R-:W-:Y:S02]  /*1890*/  FFMA R26, R26, UR8, R23 ;  /* 0x000000081a1a7c23 */ /* 0x001fe40008000017 */
[----:B------:R-:W0:Y:S01]  /*18a0*/  LDS.U8 R14, [R4+0x8] ;  /* 0x00000800040e7984 */ /* 0x000e220000000000 */
[----:B------:R-:W-:-:S03]  /*18b0*/  I2FP.F32.U32 R9, R9 ;  /* 0x0000000900097245 */ /* 0x000fc60000201000 */
[----:B------:R-:W0:Y:S01]  /*18c0*/  LDS.U8 R7, [R4+0x9] ;  /* 0x0000090004077984 */ /* 0x000e220000000000 */
[----:B-1----:R-:W-:Y:S01]  /*18d0*/  I2FP.F32.U32 R27, R12 ;  /* 0x0000000c001b7245 */ /* 0x002fe20000201000 */
[----:B------:R-:W-:Y:S02]  /*18e0*/  FFMA R22, R9, UR8, R22 ;  /* 0x0000000809167c23 */ /* 0x000fe40008000016 */
[----:B------:R-:W1:Y:S01]  /*18f0*/  LDS.U8 R25, [R4+0xa] ;  /* 0x00000a0004197984 */ /* 0x000e620000000000 */
[----:B--2---:R-:W-:Y:S01]  /*1900*/  I2FP.F32.U32 R17, R17 ;  /* 0x0000001100117245 */ /* 0x004fe20000201000 */
[----:B------:R-:W-:Y:S01]  /*1910*/  FFMA R24, R27, UR8, R24 ;  /* 0x000000081b187c23 */ /* 0x000fe20008000018 */
[----:B------:R-:W2:Y:S01]  /*1920*/  LDCU UR8, c[0x3][UR7+0x8] ;  /* 0x00c00100070877ac */ /* 0x000ea20008000800 */
[----:B------:R-:W1:Y:S01]  /*1930*/  LDS.U8 R23, [R4+0xb] ;  /* 0x00000b0004177984 */ /* 0x000e620000000000 */
[----:B----4-:R-:W-:Y:S01]  /*1940*/  I2FP.F32.U32 R9, R16 ;  /* 0x0000001000097245 */ /* 0x010fe20000201000 */
[----:B------:R-:W-:-:S02]  /*1950*/  FFMA R17, R17, UR15, R24 ;  /* 0x0000000f11117c23 */ /* 0x000fc40008000018 */
[----:B------:R4:W1:Y:S01]  /*1960*/  LDS.U8 R13, [R4+0xc] ;  /* 0x00000c00040d7984 */ /* 0x0008620000000000 */
[----:B---3--:R-:W-:Y:S01]  /*1970*/  I2FP.F32.U32 R15, R15 ;  /* 0x0000000f000f7245 */ /* 0x008fe20000201000 */
[----:B------:R-:W-:-:S04]  /*1980*/  FFMA R9, R9, UR15, R26 ;  /* 0x0000000f09097c23 */ /* 0x000fc8000800001a */
[----:B------:R-:W-:Y:S01]  /*1990*/  FFMA R15, R15, UR15, R22 ;  /* 0x0000000f0f0f7c23 */ /* 0x000fe20008000016 */
[----:B------:R-:W3:Y:S01]  /*19a0*/  LDCU UR15, c[0x3][UR7+0xc] ;  /* 0x00c00180070f77ac */ /* 0x000ee20008000800 */
[----:B-----5:R-:W-:Y:S01]  /*19b0*/  I2FP.F32.U32 R18, R18 ;  /* 0x0000001200127245 */ /* 0x020fe20000201000 */
[----:B----4-:R-:W-:Y:S01]  /*19c0*/  VIADD R4, R4, 0x18 ;  /* 0x0000001804047836 */ /* 0x010fe20000000000 */
[----:B------:R-:W-:Y:S01]  /*19d0*/  UIADD3 UR7, UPT, UPT, UR7, 0x20, URZ ;  /* 0x0000002007077890 */ /* 0x000fe2000fffe0ff */
[----:B------:R-:W-:Y:S02]  /*19e0*/  I2FP.F32.U32 R12, R19 ;  /* 0x00000013000c7245 */ /* 0x000fe40000201000 */
[----:B------:R-:W-:Y:S01]  /*19f0*/  FFMA R9, R18, UR16, R9 ;  /* 0x0000001012097c23 */ /* 0x000fe20008000009 */
[----:B------:R-:W-:Y:S02]  /*1a00*/  I2FP.F32.U32 R20, R20 ;  /* 0x0000001400147245 */ /* 0x000fe40000201000 */
[----:B------:R-:W-:Y:S01]  /*1a10*/  FFMA R12, R12, UR16, R15 ;  /* 0x000000100c0c7c23 */ /* 0x000fe2000800000f */
[----:B------:R-:W-:-:S02]  /*1a20*/  I2FP.F32.U32 R16, R21 ;  /* 0x0000001500107245 */ /* 0x000fc40000201000 */
[----:B------:R-:W-:Y:S01]  /*1a30*/  FFMA R17, R20, UR16, R17 ;  /* 0x0000001014117c23 */ /* 0x000fe20008000011 */
[----:B0-----:R-:W-:Y:S02]  /*1a40*/  I2FP.F32.U32 R19, R14 ;  /* 0x0000000e00137245 */ /* 0x001fe40000201000 */
[----:B--2---:R-:W-:Y:S01]  /*1a50*/  FFMA R9, R16, UR8, R9 ;  /* 0x0000000810097c23 */ /* 0x004fe20008000009 */
[----:B------:R-:W-:Y:S02]  /*1a60*/  I2FP.F32.U32 R14, R7 ;  /* 0x00000007000e7245 */ /* 0x000fe40000201000 */
[----:B------:R-:W-:Y:S01]  /*1a70*/  FFMA R12, R19, UR8, R12 ;  /* 0x00000008130c7c23 */ /* 0x000fe2000800000c */
[----:B-1----:R-:W-:Y:S02]  /*1a80*/  I2FP.F32.U32 R16, R25 ;  /* 0x0000001900107245 */ /* 0x002fe40000201000 */
[----:B------:R-:W-:Y:S01]  /*1a90*/  FFMA R14, R14, UR8, R17 ;  /* 0x000000080e0e7c23 */ /* 0x000fe20008000011 */
[----:B------:R-:W-:-:S02]  /*1aa0*/  I2FP.F32.U32 R23, R23 ;  /* 0x0000001700177245 */ /* 0x000fc40000201000 */
[----:B---3--:R-:W-:Y:S01]  /*1ab0*/  FFMA R17, R16, UR15, R9 ;  /* 0x0000000f10117c23 */ /* 0x008fe20008000009 */
[----:B------:R-:W-:Y:S02]  /*1ac0*/  I2FP.F32.U32 R13, R13 ;  /* 0x0000000d000d7245 */ /* 0x000fe40000201000 */
[----:B------:R-:W-:-:S03]  /*1ad0*/  FFMA R16, R23, UR15, R12 ;  /* 0x0000000f17107c23 */ /* 0x000fc6000800000c */
[----:B------:R-:W-:Y:S01]  /*1ae0*/  FFMA R15, R13, UR15, R14 ;  /* 0x0000000f0d0f7c23 */ /* 0x000fe2000800000e */
[----:B------:R-:W-:Y:S06]  /*1af0*/  BRA.U UP2, `(.L_x_10) ;  /* 0xfffffff902ac7547 */ /* 0x000fec000b83ffff */
[----:B------:R-:W-:-:S05]  /*1b00*/  UMOV UR5, UR6 ;  /* 0x0000000600057c82 */ /* 0x000fca0008000000 */
.L_x_9:
[----:B------:R-:W-:-:S09]  /*1b10*/  UISETP.NE.AND UP2, UPT, UR11, URZ, UPT ;  /* 0x000000ff0b00728c */ /* 0x000fd2000bf45270 */
[----:B------:R-:W-:Y:S05]  /*1b20*/  BRA.U !UP2, `(.L_x_11) ;  /* 0x000000050aa07547 */ /* 0x000fea000b800000 */
[----:B------:R-:W-:Y:S01]  /*1b30*/  UISETP.NE.AND UP2, UPT, UR14, URZ, UPT ;  /* 0x000000ff0e00728c */ /* 0x000fe2000bf45270 */
[----:B------:R-:W-:Y:S10]  /*1b40*/  BRA.U !UP0, `(.L_x_12) ;  /* 0x0000000108c87547 */ /* 0x000ff4000b800000 */
[----:B------:R-:W0:Y:S01]  /*1b50*/  S2R R12, SR_CgaCtaId ;  /* 0x00000000000c7919 */ /* 0x000e220000008800 */
[----:B------:R-:W-:Y:S01]  /*1b60*/  MOV R7, 0x400 ;  /* 0x0000040000077802 */ /* 0x000fe20000000f00 */
[----:B------:R-:W-:Y:S02]  /*1b70*/  UIADD3 UR7, UPT, UPT, UR10, UR5, URZ ;  /* 0x000000050a077290 */ /* 0x000fe4000fffe0ff */
[----:B------:R-:W-:Y:S01]  /*1b80*/  IADD3 R4, PT, PT, R6, UR5, RZ ;  /* 0x0000000506047c10 */ /* 0x000fe2000fffe0ff */
[----:B------:R-:W-:Y:S02]  /*1b90*/  UIADD3 UR8, UPT, UPT, UR10, UR5, URZ ;  /* 0x000000050a087290 */ /* 0x000fe4000fffe0ff */
[----:B------:R-:W-:Y:S02]  /*1ba0*/  USHF.L.U32 UR7, UR7, 0x2, URZ ;  /* 0x0000000207077899 */ /* 0x000fe400080006ff */
[----:B------:R-:W-:Y:S02]  /*1bb0*/  USHF.L.U32 UR8, UR8, 0x2, URZ ;  /* 0x0000000208087899 */ /* 0x000fe400080006ff */
[----:B------:R-:W-:-:S08]  /*1bc0*/  UIADD3 UR5, UPT, UPT, UR5, 0x4, URZ ;  /* 0x0000000405057890 */ /* 0x000fd0000fffe0ff */
[----:B------:R-:W1:Y:S02]  /*1bd0*/  LDCU UR7, c[0x3][UR7] ;  /* 0x00c00000070777ac */ /* 0x000e640008000800 */
[----:B------:R-:W2:Y:S01]  /*1be0*/  LDCU UR15, c[0x3][UR8+0x4] ;  /* 0x00c00080080f77ac */ /* 0x000ea20008000800 */
[----:B------:R-:W3:Y:S01]  /*1bf0*/  LDCU UR16, c[0x3][UR8+0x8] ;  /* 0x00c00100081077ac */ /* 0x000ee20008000800 */
[----:B0-----:R-:W-:-:S05]  /*1c00*/  LEA R7, R12, R7, 0x18 ;  /* 0x000000070c077211 */ /* 0x001fca00078ec0ff */
[----:B------:R-:W-:-:S05]  /*1c10*/  IMAD R20, R4, 0x3, R7 ;  /* 0x0000000304147824 */ /* 0x000fca00078e0207 */
[----:B------:R-:W0:Y:S04]  /*1c20*/  LDS.U8 R21, [R20] ;  /* 0x0000000014157984 */ /* 0x000e280000000000 */
[----:B------:R-:W4:Y:S04]  /*1c30*/  LDS.U8 R22, [R20+0x1] ;  /* 0x0000010014167984 */ /* 0x000f280000000000 */
[----:B------:R-:W5:Y:S04]  /*1c40*/  LDS.U8 R23, [R20+0x2] ;  /* 0x0000020014177984 */ /* 0x000f680000000000 */
[----:B------:R-:W2:Y:S04]  /*1c50*/  LDS.U8 R25, [R20+0x3] ;  /* 0x0000030014197984 */ /* 0x000ea80000000000 */
[----:B------:R-:W3:Y:S04]  /*1c60*/  LDS.U8 R4, [R20+0x4] ;  /* 0x0000040014047984 */ /* 0x000ee80000000000 */
[----:B------:R-:W3:Y:S04]  /*1c70*/  LDS.U8 R7, [R20+0x5] ;  /* 0x0000050014077984 */ /* 0x000ee80000000000 */
[----:B------:R-:W3:Y:S04]  /*1c80*/  LDS.U8 R12, [R20+0x7] ;  /* 0x00000700140c7984 */ /* 0x000ee80000000000 */
[----:B------:R-:W3:Y:S04]  /*1c90*/  LDS.U8 R9, [R20+0x6] ;  /* 0x0000060014097984 */ /* 0x000ee80000000000 */
[----:B------:R-:W3:Y:S04]  /*1ca0*/  LDS.U8 R13, [R20+0x8] ;  /* 0x00000800140d7984 */ /* 0x000ee80000000000 */
[----:B------:R-:W3:Y:S04]  /*1cb0*/  LDS.U8 R18, [R20+0xa] ;  /* 0x00000a0014127984 */ /* 0x000ee80000000000 */
[----:B------:R-:W3:Y:S01]  /*1cc0*/  LDS.U8 R14, [R20+0x9] ;  /* 0x00000900140e7984 */ /* 0x000ee20000000000 */
[----:B0-----:R-:W-:-:S03]  /*1cd0*/  I2FP.F32.U32 R24, R21 ;  /* 0x0000001500187245 */ /* 0x001fc60000201000 */
[----:B------:R-:W0:Y:S01]  /*1ce0*/  LDS.U8 R19, [R20+0xb] ;  /* 0x00000b0014137984 */ /* 0x000e220000000000 */
[----:B----4-:R-:W-:Y:S01]  /*1cf0*/  I2FP.F32.U32 R21, R22 ;  /* 0x0000001600157245 */ /* 0x010fe20000201000 */
[----:B-1----:R-:W-:Y:S01]  /*1d00*/  FFMA R24, R24, UR7, R17 ;  /* 0x0000000718187c23 */ /* 0x002fe20008000011 */
[----:B-----5:R-:W-:-:S03]  /*1d10*/  I2FP.F32.U32 R22, R23 ;  /* 0x0000001700167245 */ /* 0x020fc60000201000 */
[----:B------:R-:W-:Y:S01]  /*1d20*/  FFMA R21, R21, UR7, R16 ;  /* 0x0000000715157c23 */ /* 0x000fe20008000010 */
[----:B--2---:R-:W-:Y:S01]  /*1d30*/  I2FP.F32.U32 R25, R25 ;  /* 0x0000001900197245 */ /* 0x004fe20000201000 */
[----:B------:R-:W-:Y:S01]  /*1d40*/  FFMA R22, R22, UR7, R15 ;  /* 0x0000000716167c23 */ /* 0x000fe2000800000f */
[----:B------:R-:W1:Y:S01]  /*1d50*/  LDCU UR7, c[0x3][UR8+0xc] ;  /* 0x00c00180080777ac */ /* 0x000e620008000800 */
[----:B---3--:R-:W-:Y:S02]  /*1d60*/  I2FP.F32.U32 R4, R4 ;  /* 0x0000000400047245 */ /* 0x008fe40000201000 */
[----:B------:R-:W-:Y:S01]  /*1d70*/  FFMA R24, R25, UR15, R24 ;  /* 0x0000000f19187c23 */ /* 0x000fe20008000018 */
[----:B------:R-:W-:Y:S02]  /*1d80*/  I2FP.F32.U32 R7, R7 ;  /* 0x0000000700077245 */ /* 0x000fe40000201000 */
[----:B------:R-:W-:Y:S01]  /*1d90*/  FFMA R4, R4, UR15, R21 ;  /* 0x0000000f04047c23 */ /* 0x000fe20008000015 */
[----:B------:R-:W-:-:S02]  /*1da0*/  I2FP.F32.U32 R15, R12 ;  /* 0x0000000c000f7245 */ /* 0x000fc40000201000 */
[----:B------:R-:W-:Y:S01]  /*1db0*/  FFMA R7, R7, UR15, R22 ;  /* 0x0000000f07077c23 */ /* 0x000fe20008000016 */
[----:B------:R-:W-:Y:S02]  /*1dc0*/  I2FP.F32.U32 R9, R9 ;  /* 0x0000000900097245 */ /* 0x000fe40000201000 */
[----:B------:R-:W-:Y:S01]  /*1dd0*/  FFMA R4, R15, UR16, R4 ;  /* 0x000000100f047c23 */ /* 0x000fe20008000004 */
[----:B------:R-:W-:Y:S02]  /*1de0*/  I2FP.F32.U32 R12, R13 ;  /* 0x0000000d000c7245 */ /* 0x000fe40000201000 */
[----:B------:R-:W-:Y:S01]  /*1df0*/  FFMA R9, R9, UR16, R24 ;  /* 0x0000001009097c23 */ /* 0x000fe20008000018 */
[----:B------:R-:W-:Y:S02]  /*1e00*/  I2FP.F32.U32 R13, R18 ;  /* 0x00000012000d7245 */ /* 0x000fe40000201000 */
[----:B------:R-:W-:Y:S01]  /*1e10*/  FFMA R7, R12, UR16, R7 ;  /* 0x000000100c077c23 */ /* 0x000fe20008000007 */
[----:B------:R-:W-:-:S02]  /*1e20*/  I2FP.F32.U32 R14, R14 ;  /* 0x0000000e000e7245 */ /* 0x000fc40000201000 */
[----:B-1----:R-:W-:Y:S01]  /*1e30*/  FFMA R16, R13, UR7, R4 ;  /* 0x000000070d107c23 */ /* 0x002fe20008000004 */
[----:B0-----:R-:W-:Y:S02]  /*1e40*/  I2FP.F32.U32 R18, R19 ;  /* 0x0000001300127245 */ /* 0x001fe40000201000 */
[----:B------:R-:W-:-:S03]  /*1e50*/  FFMA R17, R14, UR7, R9 ;  /* 0x000000070e117c23 */ /* 0x000fc60008000009 */
[----:B------:R-:W-:-:S07]  /*1e60*/  FFMA R15, R18, UR7, R7 ;  /* 0x00000007120f7c23 */ /* 0x000fce0008000007 */
.L_x_12:
[----:B------:R-:W-:Y:S05]  /*1e70*/  BRA.U !UP2, `(.L_x_11) ;  /* 0x000000010acc7547 */ /* 0x000fea000b800000 */
[----:B------:R-:W-:Y:S02]  /*1e80*/  UISETP.NE.AND UP2, UPT, UR14, 0x1, UPT ;  /* 0x000000010e00788c */ /* 0x000fe4000bf45270 */
[----:B------:R-:W-:-:S07]  /*1e90*/  ULOP3.LUT UP3, URZ, UR18, 0x1, URZ, 0xc0, !UPT ;  /* 0x0000000112ff7892 */ /* 0x000fce000f86c0ff */
[----:B------:R-:W-:Y:S05]  /*1ea0*/  BRA.U !UP2, `(.L_x_13) ;  /* 0x000000010a787547 */ /* 0x000fea000b800000 */
        /* <DEDUP_REMOVED lines=10> */
[----:B0-----:R-:W-:-:S05]  /*1f50*/  LEA R7, R12, R7, 0x18 ;  /* 0x000000070c077211 */ /* 0x001fca00078ec0ff */
[----:B------:R-:W-:-:S05]  /*1f60*/  IMAD R4, R4, 0x3, R7 ;  /* 0x0000000304047824 */ /* 0x000fca00078e0207 */
[----:B------:R-:W0:Y:S04]  /*1f70*/  LDS.U8 R7, [R4] ;  /* 0x0000000004077984 */ /* 0x000e280000000000 */
[----:B------:R-:W3:Y:S04]  /*1f80*/  LDS.U8 R9, [R4+0x1] ;  /* 0x0000010004097984 */ /* 0x000ee80000000000 */
[----:B------:R-:W4:Y:S04]  /*1f90*/  LDS.U8 R12, [R4+0x2] ;  /* 0x00000200040c7984 */ /* 0x000f280000000000 */
[----:B------:R-:W5:Y:S04]  /*1fa0*/  LDS.U8 R13, [R4+0x3] ;  /* 0x00000300040d7984 */ /* 0x000f680000000000 */
[----:B------:R-:W2:Y:S04]  /*1fb0*/  LDS.U8 R18, [R4+0x4] ;  /* 0x0000040004127984 */ /* 0x000ea80000000000 */
[----:B------:R-:W2:Y:S01]  /*1fc0*/  LDS.U8 R19, [R4+0x5] ;  /* 0x0000050004137984 */ /* 0x000ea20000000000 */
[----:B0-----:R-:W-:-:S02]  /*1fd0*/  I2FP.F32.U32 R14, R7 ;  /* 0x00000007000e7245 */ /* 0x001fc40000201000 */
[----:B---3--:R-:W-:-:S03]  /*1fe0*/  I2FP.F32.U32 R9, R9 ;  /* 0x0000000900097245 */ /* 0x008fc60000201000 */
[----:B-1----:R-:W-:Y:S01]  /*1ff0*/  FFMA R14, R14, UR7, R17 ;  /* 0x000000070e0e7c23 */ /* 0x002fe20008000011 */
[----:B----4-:R-:W-:Y:S01]  /*2000*/  I2FP.F32.U32 R12, R12 ;  /* 0x0000000c000c7245 */ /* 0x010fe20000201000 */
[----:B------:R-:W-:Y:S01]  /*2010*/  FFMA R9, R9, UR7, R16 ;  /* 0x0000000709097c23 */ /* 0x000fe20008000010 */
[----:B-----5:R-:W-:-:S03]  /*2020*/  I2FP.F32.U32 R13, R13 ;  /* 0x0000000d000d7245 */ /* 0x020fc60000201000 */
[----:B------:R-:W-:Y:S01]  /*2030*/  FFMA R12, R12, UR7, R15 ;  /* 0x000000070c0c7c23 */ /* 0x000fe2000800000f */
[----:B--2---:R-:W-:Y:S01]  /*2040*/  I2FP.F32.U32 R18, R18 ;  /* 0x0000001200127245 */ /* 0x004fe20000201000 */
[----:B------:R-:W-:Y:S01]  /*2050*/  FFMA R17, R13, UR8, R14 ;  /* 0x000000080d117c23 */ /* 0x000fe2000800000e */
[----:B------:R-:W-:-:S03]  /*2060*/  I2FP.F32.U32 R19, R19 ;  /* 0x0000001300137245 */ /* 0x000fc60000201000 */
[----:B------:R-:W-:Y:S02]  /*2070*/  FFMA R16, R18, UR8, R9 ;  /* 0x0000000812107c23 */ /* 0x000fe40008000009 */
[----:B------:R-:W-:-:S07]  /*2080*/  FFMA R15, R19, UR8, R12 ;  /* 0x00000008130f7c23 */ /* 0x000fce000800000c */
.L_x_13:
[----:B------:R-:W-:Y:S05]  /*2090*/  BRA.U !UP3, `(.L_x_11) ;  /* 0x000000010b447547 */ /* 0x000fea000b800000 */
[----:B------:R-:W0:Y:S01]  /*20a0*/  S2R R7, SR_CgaCtaId ;  /* 0x0000000000077919 */ /* 0x000e220000008800 */
[----:B------:R-:W-:Y:S02]  /*20b0*/  MOV R4, 0x400 ;  /* 0x0000040000047802 */ /* 0x000fe40000000f00 */
[----:B------:R-:W-:Y:S01]  /*20c0*/  IADD3 R6, PT, PT, R6, UR5, RZ ;  /* 0x0000000506067c10 */ /* 0x000fe2000fffe0ff */
[----:B------:R-:W-:-:S04]  /*20d0*/  UIADD3 UR5, UPT, UPT, UR10, UR5, URZ ;  /* 0x000000050a057290 */ /* 0x000fc8000fffe0ff */
[----:B------:R-:W-:-:S12]  /*20e0*/  USHF.L.U32 UR5, UR5, 0x2, URZ ;  /* 0x0000000205057899 */ /* 0x000fd800080006ff */
[----:B------:R-:W1:Y:S01]  /*20f0*/  LDCU UR5, c[0x3][UR5] ;  /* 0x00c00000050577ac */ /* 0x000e620008000800 */
[----:B0-----:R-:W-:-:S05]  /*2100*/  LEA R7, R7, R4, 0x18 ;  /* 0x0000000407077211 */ /* 0x001fca00078ec0ff */
[----:B------:R-:W-:-:S05]  /*2110*/  IMAD R6, R6, 0x3, R7 ;  /* 0x0000000306067824 */ /* 0x000fca00078e0207 */
[----:B------:R-:W0:Y:S04]  /*2120*/  LDS.U8 R4, [R6] ;  /* 0x0000000006047984 */ /* 0x000e280000000000 */
[----:B------:R-:W2:Y:S04]  /*2130*/  LDS.U8 R7, [R6+0x1] ;  /* 0x0000010006077984 */ /* 0x000ea80000000000 */
[----:B------:R-:W3:Y:S01]  /*2140*/  LDS.U8 R9, [R6+0x2] ;  /* 0x0000020006097984 */ /* 0x000ee20000000000 */
[----:B0-----:R-:W-:Y:S02]  /*2150*/  I2FP.F32.U32 R4, R4 ;  /* 0x0000000400047245 */ /* 0x001fe40000201000 */
[----:B--2---:R-:W-:-:S03]  /*2160*/  I2FP.F32.U32 R7, R7 ;  /* 0x0000000700077245 */ /* 0x004fc60000201000 */
[----:B-1----:R-:W-:Y:S01]  /*2170*/  FFMA R17, R4, UR5, R17 ;  /* 0x0000000504117c23 */ /* 0x002fe20008000011 */
[----:B---3--:R-:W-:Y:S01]  /*2180*/  I2FP.F32.U32 R12, R9 ;  /* 0x00000009000c7245 */ /* 0x008fe20000201000 */
[----:B------:R-:W-:-:S04]  /*2190*/  FFMA R16, R7, UR5, R16 ;  /* 0x0000000507107c23 */ /* 0x000fc80008000010 */
[----:B------:R-:W-:-:S07]  /*21a0*/  FFMA R15, R12, UR5, R15 ;  /* 0x000000050c0f7c23 */ /* 0x000fce000800000f */
.L_x_11:
[----:B------:R-:W-:Y:S05]  /*21b0*/  BRA.U UP1, `(.L_x_14) ;  /* 0xfffffff101c87547 */ /* 0x000fea000b83ffff */
.L_x_8:
[----:B------:R-:W0:Y:S01]  /*21c0*/  LDC.64 R4, c[0x0][0x398] ;  /* 0x0000e600ff047b82 */ /* 0x000e220000000a00 */
[----:B------:R-:W1:Y:S01]  /*21d0*/  LDCU UR4, c[0x0][0x388] ;  /* 0x00007100ff0477ac */ /* 0x000e620008000800 */
[----:B------:R-:W2:Y:S08]  /*21e0*/  F2I.U32.TRUNC.NTZ R17, R17 ;  /* 0x0000001100117305 */ /* 0x000eb0000020f000 */
[----:B------:R-:W3:Y:S08]  /*21f0*/  F2I.U32.TRUNC.NTZ R7, R16 ;  /* 0x0000001000077305 */ /* 0x000ef0000020f000 */
[----:B------:R-:W4:Y:S01]  /*2200*/  F2I.U32.TRUNC.NTZ R15, R15 ;  /* 0x0000000f000f7305 */ /* 0x000f22000020f000 */
[----:B-1----:R-:W-:-:S04]  /*2210*/  IMAD R3, R8, UR4, R3 ;  /* 0x0000000408037c24 */ /* 0x002fc8000f8e0203 */
[----:B0-----:R-:W-:-:S05]  /*2220*/  IMAD.WIDE R2, R3, 0x3, R4 ;  /* 0x0000000303027825 */ /* 0x001fca00078e0204 */
[----:B--2---:R-:W-:Y:S04]  /*2230*/  STG.E.U8 desc[UR12][R2.64], R17 ;  /* 0x0000001102007986 */ /* 0x004fe8000c10110c */
[----:B---3--:R-:W-:Y:S04]  /*2240*/  STG.E.U8 desc[UR12][R2.64+0x1], R7 ;  /* 0x0000010702007986 */ /* 0x008fe8000c10110c */
[----:B----4-:R-:W-:Y:S01]  /*2250*/  STG.E.U8 desc[UR12][R2.64+0x2], R15 ;  /* 0x0000020f02007986 */ /* 0x010fe2000c10110c */
[----:B------:R-:W-:Y:S05]  /*2260*/  EXIT ;  /* 0x000000000000794d */ /* 0x000fea0003800000 */
.L_x_15:
[----:B------:R-:W-:-:S00]  /*2270*/  BRA `(.L_x_15) ;  /* 0xfffffffc00fc7947 */ /* 0x000fc0000383ffff */
[----:B------:R-:W-:-:S00]  /*2280*/  NOP ;  /* 0x0000000000007918 */ /* 0x000fc00000000000 */
[----:B------:R-:W-:-:S00]  /*2290*/  NOP ;  /* 0x0000000000007918 */ /* 0x000fc00000000000 */
[----:B------:R-:W-:-:S00]  /*22a0*/  NOP ;  /* 0x0000000000007918 */ /* 0x000fc00000000000 */
[----:B------:R-:W-:-:S00]  /*22b0*/  NOP ;  /* 0x0000000000007918 */ /* 0x000fc00000000000 */
[----:B------:R-:W-:-:S00]  /*22c0*/  NOP ;  /* 0x0000000000007918 */ /* 0x000fc00000000000 */
[----:B------:R-:W-:-:S00]  /*22d0*/  NOP ;  /* 0x0000000000007918 */ /* 0x000fc00000000000 */
[----:B------:R-:W-:-:S00]  /*22e0*/  NOP ;  /* 0x0000000000007918 */ /* 0x000fc00000000000 */
[----:B------:R-:W-:-:S00]  /*22f0*/  NOP ;  /* 0x0000000000007918 */ /* 0x000fc00000000000 */
.L_x_40:


//--------------------- .text._Z14blurImgKernel2P6uchar3iiPfiS0_ --------------------------
	.section	.text._Z14blurImgKernel2P6uchar3iiPfiS0_,"ax",@progbits
	.align	128
        .global         _Z14blurImgKernel2P6uchar3iiPfiS0_
        .type           _Z14blurImgKernel2P6uchar3iiPfiS0_,@function
        .size           _Z14blurImgKernel2P6uchar3iiPfiS0_,(.L_x_41 - _Z14blurImgKernel2P6uchar3iiPfiS0_)
        .other          _Z14blurImgKernel2P6uchar3iiPfiS0_,@"STO_CUDA_ENTRY STV_DEFAULT"
_Z14blurImgKernel2P6uchar3iiPfiS0_:
.text._Z14blurImgKernel2P6uchar3iiPfiS0_:
[----:B------:R-:W-:Y:S01]  /*0000*/  LDC R1, c[0x0][0x37c] ;  /* 0x0000df00ff017b82 */ /* 0x000fe20000000800 */
[----:B------:R-:W0:Y:S07]  /*0010*/  S2R R8, SR_TID.X ;  /* 0x0000000000087919 */ /* 0x000e2e0000002100 */
[----:B------:R-:W1:Y:S01]  /*0020*/  S2UR UR4, SR_CTAID.Y ;  /* 0x00000000000479c3 */ /* 0x000e620000002600 */
[----:B------:R-:W1:Y:S01]  /*0030*/  LDCU UR8, c[0x0][0x364] ;  /* 0x00006c80ff0877ac */ /* 0x000e620008000800 */
[----:B------:R-:W2:Y:S01]  /*0040*/  S2R R0, SR_TID.Y ;  /* 0x0000000000007919 */ /* 0x000ea20000002200 */
        /* <DEDUP_REMOVED lines=10> */
[----:B--2---:R-:W-:-:S04]  /*00f0*/  IADD3 R10, PT, PT, R0, UR4, RZ ;  /* 0x00000004000a7c10 */ /* 0x004fc8000fffe0ff */
[----:B------:R-:W-:-:S04]  /*0100*/  ISETP.GE.AND P0, PT, R10, UR11, PT ;  /* 0x0000000b0a007c0c */ /* 0x000fc8000bf06270 */
[----:B------:R-:W-:Y:S01]  /*0110*/  SEL R4, R10, UR6, !P0 ;  /* 0x000000060a047c07 */ /* 0x000fe2000c000000 */
[----:B----4-:R-:W-:-:S04]  /*0120*/  IMAD R5, R9, UR5, RZ ;  /* 0x0000000509057c24 */ /* 0x010fc8000f8e02ff */
[----:B0-----:R-:W-:-:S05]  /*0130*/  IMAD.IADD R11, R5, 0x1, R8 ;  /* 0x00000001050b7824 */ /* 0x001fca00078e0208 */
        /* <DEDUP_REMOVED lines=11> */
[----:B------:R-:W-:Y:S01]  /*01f0*/  IADD3 R4, PT, PT, R8, UR5, RZ ;  /* 0x0000000508047c10 */ /* 0x000fe2000fffe0ff */
[----:B------:R-:W-:Y:S01]  /*0200*/  VIADD R16, R0, UR5 ;  /* 0x0000000500107c36 */ /* 0x000fe20008000000 */
[----:B------:R-:W-:Y:S01]  /*0210*/  LEA R15, R12, R15, 0x18 ;  /* 0x0000000f0c0f7211 */ /* 0x000fe200078ec0ff */
[----:B------:R-:W-:Y:S01]  /*0220*/  VIADD R13, R13, 0xffffffff ;  /* 0xffffffff0d0d7836 */ /* 0x000fe20000000000 */
[----:B------:R-:W-:-:S03]  /*0230*/  ISETP.GE.U32.AND P0, PT, R0, UR5, PT ;  /* 0x0000000500007c0c */ /* 0x000fc6000bf06070 */
[----:B------:R-:W-:-:S04]  /*0240*/  IMAD R12, R13, R16, R4 ;  /* 0x000000100d0c7224 */ /* 0x000fc800078e0204 */
[----:B------:R-:W-:-:S05]  /*0250*/  IMAD R12, R12, 0x3, R15 ;  /* 0x000000030c0c7824 */ /* 0x000fca00078e020f */
[----:B--2---:R0:W-:Y:S04]  /*0260*/  STS.U8 [R12], R19 ;  /* 0x000000130c007388 */ /* 0x0041e80000000000 */
[----:B---3--:R0:W-:Y:S04]  /*0270*/  STS.U8 [R12+0x1], R21 ;  /* 0x000001150c007388 */ /* 0x0081e80000000000 */
[----:B----4-:R0:W-:Y:S01]  /*0280*/  STS.U8 [R12+0x2], R23 ;  /* 0x000002170c007388 */ /* 0x0101e20000000000 */
[----:B------:R-:W-:Y:S05]  /*0290*/  @P0 BRA `(.L_x_17) ;  /* 0x0000001000100947 */ /* 0x000fea0003800000 */
[C---:B------:R-:W-:Y:S02]  /*02a0*/  IADD3 R7, PT, PT, R10.reuse, UR8, RZ ;  /* 0x000000080a077c10 */ /* 0x040fe4000fffe0ff */
[----:B------:R-:W-:Y:S02]  /*02b0*/  VIADDMNMX R6, R10, -UR5, RZ, !PT ;  /* 0x800000050a067c46 */ /* 0x000fe4000f8001ff */
[----:B------:R-:W-:-:S03]  /*02c0*/  ISETP.GE.AND P0, PT, R7, UR11, PT ;  /* 0x0000000b07007c0c */ /* 0x000fc6000bf06270 */
[----:B0-----:R-:W-:Y:S01]  /*02d0*/  IMAD R19, R6, UR10, R17 ;  /* 0x0000000a06137c24 */ /* 0x001fe2000f8e0211 */
[----:B------:R-:W-:-:S03]  /*02e0*/  SEL R12, R7, UR6, !P0 ;  /* 0x00000006070c7c07 */ /* 0x000fc6000c000000 */
[----:B------:R-:W-:-:S04]  /*02f0*/  IMAD.WIDE R18, R19, 0x3, R2 ;  /* 0x0000000313127825 */ /* 0x000fc800078e0202 */
[----:B------:R-:W-:Y:S01]  /*0300*/  IMAD R7, R12, UR10, R17 ;  /* 0x0000000a0c077c24 */ /* 0x000fe2000f8e0211 */
[----:B------:R-:W2:Y:S03]  /*0310*/  LDG.E.U8 R21, desc[UR14][R18.64] ;  /* 0x0000000e12157981 */ /* 0x000ea6000c1e1100 */
[----:B------:R-:W-:Y:S01]  /*0320*/  IMAD.WIDE R6, R7, 0x3, R2 ;  /* 0x0000000307067825 */ /* 0x000fe200078e0202 */
[----:B------:R-:W3:Y:S04]  /*0330*/  LDG.E.U8 R23, desc[UR14][R18.64+0x1] ;  /* 0x0000010e12177981 */ /* 0x000ee8000c1e1100 */
[----:B------:R-:W4:Y:S04]  /*0340*/  LDG.E.U8 R25, desc[UR14][R18.64+0x2] ;  /* 0x0000020e12197981 */ /* 0x000f28000c1e1100 */
[----:B------:R-:W5:Y:S04]  /*0350*/  LDG.E.U8 R20, desc[UR14][R6.64] ;  /* 0x0000000e06147981 */ /* 0x000f68000c1e1100 */
[----:B------:R-:W5:Y:S04]  /*0360*/  LDG.E.U8 R22, desc[UR14][R6.64+0x1] ;  /* 0x0000010e06167981 */ /* 0x000f68000c1e1100 */
[----:B------:R-:W5:Y:S01]  /*0370*/  LDG.E.U8 R24, desc[UR14][R6.64+0x2] ;  /* 0x0000020e06187981 */ /* 0x000f62000c1e1100 */
[----:B------:R-:W-:Y:S01]  /*0380*/  IADD3 R12, PT, PT, R16, UR8, RZ ;  /* 0x00000008100c7c10 */ /* 0x000fe2000fffe0ff */
[----:B------:R-:W-:-:S04]  /*0390*/  IMAD R17, R13, R0, RZ ;  /* 0x000000000d117224 */ /* 0x000fc800078e02ff */
[----:B------:R-:W-:Y:S02]  /*03a0*/  IMAD R27, R13, R12, RZ ;  /* 0x0000000c0d1b7224 */ /* 0x000fe400078e02ff */
[----:B------:R-:W-:-:S03]  /*03b0*/  IMAD.IADD R12, R4, 0x1, R17 ;  /* 0x00000001040c7824 */ /* 0x000fc600078e0211 */
[----:B------:R-:W-:Y:S01]  /*03c0*/  IADD3 R14, PT, PT, R4, R27, RZ ;  /* 0x0000001b040e7210 */ /* 0x000fe20007ffe0ff */
[----:B------:R-:W-:-:S04]  /*03d0*/  IMAD R4, R12, 0x3, R15 ;  /* 0x000000030c047824 */ /* 0x000fc800078e020f */
[----:B------:R-:W-:Y:S01]  /*03e0*/  IMAD R17, R14, 0x3, R15 ;  /* 0x000000030e117824 */ /* 0x000fe200078e020f */
[----:B------:R-:W-:Y:S02]  /*03f0*/  ISETP.GE.U32.AND P1, PT, R8, UR8, PT ;  /* 0x0000000808007c0c */ /* 0x000fe4000bf26070 */
[----:B------:R-:W-:-:S05]  /*0400*/  IADD3 R12, PT, PT, R5, R0, RZ ;  /* 0x00000000050c7210 */ /* 0x000fca0007ffe0ff */
[----:B------:R-:W-:Y:S01]  /*0410*/  IMAD.IADD R14, R12, 0x1, R9 ;  /* 0x000000010c0e7824 */ /* 0x000fe200078e0209 */
[----:B------:R-:W-:Y:S04]  /*0420*/  BSSY.RECONVERGENT B1, `(.L_x_18) ;  /* 0x00000af000017945 */ /* 0x000fe80003800200 */
[----:B------:R-:W-:Y:S02]  /*0430*/  ISETP.GE.AND P0, PT, R14, UR10, PT ;  /* 0x0000000a0e007c0c */ /* 0x000fe4000bf06270 */
[----:B------:R-:W-:Y:S02]  /*0440*/  VIADDMNMX R12, R12, -UR5, RZ, !PT ;  /* 0x800000050c0c7c46 */ /* 0x000fe4000f8001ff */
[----:B------:R-:W-:Y:S01]  /*0450*/  SEL R14, R14, UR7, !P0 ;  /* 0x000000070e0e7c07 */ /* 0x000fe2000c000000 */
[----:B--2---:R0:W-:Y:S04]  /*0460*/  STS.U8 [R4], R21 ;  /* 0x0000001504007388 */ /* 0x0041e80000000000 */
[----:B---3--:R0:W-:Y:S04]  /*0470*/  STS.U8 [R4+0x1], R23 ;  /* 0x0000011704007388 */ /* 0x0081e80000000000 */
[----:B----4-:R0:W-:Y:S04]  /*0480*/  STS.U8 [R4+0x2], R25 ;  /* 0x0000021904007388 */ /* 0x0101e80000000000 */
[----:B-----5:R0:W-:Y:S04]  /*0490*/  STS.U8 [R17], R20 ;  /* 0x0000001411007388 */ /* 0x0201e80000000000 */
[----:B------:R0:W-:Y:S04]  /*04a0*/  STS.U8 [R17+0x1], R22 ;  /* 0x0000011611007388 */ /* 0x0001e80000000000 */
[----:B------:R0:W-:Y:S01]  /*04b0*/  STS.U8 [R17+0x2], R24 ;  /* 0x0000021811007388 */ /* 0x0001e20000000000 */
[----:B------:R-:W-:Y:S05]  /*04c0*/  @P1 BRA `(.L_x_19) ;  /* 0x0000000800901947 */ /* 0x000fea0003800000 */
[----:B------:R-:W1:Y:S01]  /*04d0*/  I2F.U32.RP R18, R9 ;  /* 0x0000000900127306 */ /* 0x000e620000209000 */
[C---:B------:R-:W-:Y:S01]  /*04e0*/  IMAD.IADD R6, R9.reuse, 0x1, R8 ;  /* 0x0000000109067824 */ /* 0x040fe200078e0208 */
[----:B------:R-:W-:Y:S01]  /*04f0*/  ISETP.NE.U32.AND P2, PT, R9, RZ, PT ;  /* 0x000000ff0900720c */ /* 0x000fe20003f45070 */
[----:B------:R-:W-:Y:S01]  /*0500*/  BSSY.RECONVERGENT B2, `(.L_x_20) ;  /* 0x000003c000027945 */ /* 0x000fe20003800200 */
[----:B------:R-:W-:Y:S02]  /*0510*/  IADD3 R16, PT, PT, R16, R9, RZ ;  /* 0x0000000910107210 */ /* 0x000fe40007ffe0ff */
[C---:B------:R-:W-:Y:S02]  /*0520*/  ISETP.GE.U32.AND P0, PT, R6.reuse, UR8, PT ;  /* 0x0000000806007c0c */ /* 0x040fe4000bf06070 */
[----:B------:R-:W-:Y:S02]  /*0530*/  VIMNMX.U32 R7, PT, PT, R6, UR8, !PT ;  /* 0x0000000806077c48 */ /* 0x000fe4000ffe0000 */
[----:B0-----:R-:W-:-:S04]  /*0540*/  SEL R17, RZ, 0x1, P0 ;  /* 0x00000001ff117807 */ /* 0x001fc80000000000 */
[----:B------:R-:W-:Y:S01]  /*0550*/  IADD3 R6, PT, PT, R7, -R6, -R17 ;  /* 0x8000000607067210 */ /* 0x000fe20007ffe811 */
[----:B-1----:R-:W0:Y:S02]  /*0560*/  MUFU.RCP R18, R18 ;  /* 0x0000001200127308 */ /* 0x002e240000001000 */
[----:B0-----:R-:W-:Y:S02]  /*0570*/  IADD3 R4, PT, PT, R18, 0xffffffe, RZ ;  /* 0x0ffffffe12047810 */ /* 0x001fe40007ffe0ff */
[----:B------:R-:W-:-:S04]  /*0580*/  MOV R18, R8 ;  /* 0x0000000800127202 */ /* 0x000fc80000000f00 */
[----:B------:R0:W1:Y:S02]  /*0590*/  F2I.FTZ.U32.TRUNC.NTZ R5, R4 ;  /* 0x0000000400057305 */ /* 0x000064000021f000 */
[----:B0-----:R-:W-:Y:S01]  /*05a0*/  HFMA2 R4, -RZ, RZ, 0, 0 ;  /* 0x00000000ff047431 */ /* 0x001fe200000001ff */
[----:B-1----:R-:W-:-:S05]  /*05b0*/  IADD3 R20, PT, PT, RZ, -R5, RZ ;  /* 0x80000005ff147210 */ /* 0x002fca0007ffe0ff */
[----:B------:R-:W-:-:S04]  /*05c0*/  IMAD R19, R20, R9, RZ ;  /* 0x0000000914137224 */ /* 0x000fc800078e02ff */
[----:B------:R-:W-:-:S06]  /*05d0*/  IMAD.HI.U32 R5, R5, R19, R4 ;  /* 0x0000001305057227 */ /* 0x000fcc00078e0004 */
[----:B------:R-:W-:-:S05]  /*05e0*/  IMAD.HI.U32 R4, R5, R6, RZ ;  /* 0x0000000605047227 */ /* 0x000fca00078e00ff */
[----:B------:R-:W-:-:S05]  /*05f0*/  IADD3 R5, PT, PT, -R4, RZ, RZ ;  /* 0x000000ff04057210 */ /* 0x000fca0007ffe1ff */
[----:B------:R-:W-:-:S05]  /*0600*/  IMAD R6, R9, R5, R6 ;  /* 0x0000000509067224 */ /* 0x000fca00078e0206 */
[----:B------:R-:W-:-:S13]  /*0610*/  ISETP.GE.U32.AND P0, PT, R6, R9, PT ;  /* 0x000000090600720c */ /* 0x000fda0003f06070 */
[----:B------:R-:W-:Y:S01]  /*0620*/  @P0 IMAD.IADD R6, R6, 0x1, -R9 ;  /* 0x0000000106060824 */ /* 0x000fe200078e0a09 */
[----:B------:R-:W-:-:S04]  /*0630*/  @P0 IADD3 R4, PT, PT, R4, 0x1, RZ ;  /* 0x0000000104040810 */ /* 0x000fc80007ffe0ff */
        /* <DEDUP_REMOVED lines=8> */
[----:B------:R-:W-:Y:S01]  /*06c0*/  VIADD R17, R4, 0x1 ;  /* 0x0000000104117836 */ /* 0x000fe20000000000 */
[----:B------:R-:W-:Y:S02]  /*06d0*/  MOV R20, RZ ;  /* 0x000000ff00147202 */ /* 0x000fe40000000f00 */
[----:B------:R-:W-:Y:S02]  /*06e0*/  MOV R18, R8 ;  /* 0x0000000800127202 */ /* 0x000fe40000000f00 */
[----:B------:R-:W-:-:S07]  /*06f0*/  LOP3.LUT R17, R17, 0x3, RZ, 0xc0, !PT ;  /* 0x0000000311117812 */ /* 0x000fce00078ec0ff */
.L_x_22:
[----:B------:R-:W-:-:S05]  /*0700*/  VIADD R4, R18, UR4 ;  /* 0x0000000412047c36 */ /* 0x000fca0008000000 */
[----:B------:R-:W-:-:S04]  /*0710*/  ISETP.GE.AND P1, PT, R4, UR11, PT ;  /* 0x0000000b04007c0c */ /* 0x000fc8000bf26270 */
[----:B------:R-:W-:-:S05]  /*0720*/  SEL R5, R4, UR6, !P1 ;  /* 0x0000000604057c07 */ /* 0x000fca000c800000 */
[C---:B------:R-:W-:Y:S02]  /*0730*/  IMAD R7, R5.reuse, UR10, R12 ;  /* 0x0000000a05077c24 */ /* 0x040fe4000f8e020c */
[----:B0-----:R-:W-:Y:S02]  /*0740*/  IMAD R19, R5, UR10, R14 ;  /* 0x0000000a05137c24 */ /* 0x001fe4000f8e020e */
        /* <DEDUP_REMOVED lines=9> */
[CC--:B------:R-:W-:Y:S02]  /*07e0*/  IMAD R24, R13.reuse, R22.reuse, R0 ;  /* 0x000000160d187224 */ /* 0x0c0fe400078e0200 */
[----:B------:R-:W-:Y:S02]  /*07f0*/  IMAD R22, R13, R22, R16 ;  /* 0x000000160d167224 */ /* 0x000fe400078e0210 */
[--C-:B------:R-:W-:Y:S02]  /*0800*/  IMAD R24, R24, 0x3, R15.reuse ;  /* 0x0000000318187824 */ /* 0x100fe400078e020f */
[----:B------:R-:W-:Y:S01]  /*0810*/  IMAD R22, R22, 0x3, R15 ;  /* 0x0000000316167824 */ /* 0x000fe200078e020f */
[----:B------:R-:W-:-:S04]  /*0820*/  IADD3 R20, PT, PT, R20, 0x1, RZ ;  /* 0x0000000114147810 */ /* 0x000fc80007ffe0ff */
[----:B------:R-:W-:Y:S01]  /*0830*/  ISETP.NE.AND P1, PT, R20, R17, PT ;  /* 0x000000111400720c */ /* 0x000fe20003f25270 */
[----:B------:R-:W-:Y:S01]  /*0840*/  IMAD.IADD R18, R9, 0x1, R18 ;  /* 0x0000000109127824 */ /* 0x000fe200078e0212 */
[----:B--2---:R0:W-:Y:S04]  /*0850*/  STS.U8 [R24+0x1], R21 ;  /* 0x0000011518007388 */ /* 0x0041e80000000000 */
[----:B---3--:R0:W-:Y:S04]  /*0860*/  STS.U8 [R24], R19 ;  /* 0x0000001318007388 */ /* 0x0081e80000000000 */
[----:B----4-:R0:W-:Y:S04]  /*0870*/  STS.U8 [R24+0x2], R23 ;  /* 0x0000021718007388 */ /* 0x0101e80000000000 */
[----:B-----5:R0:W-:Y:S04]  /*0880*/  STS.U8 [R22], R25 ;  /* 0x0000001916007388 */ /* 0x0201e80000000000 */
[----:B------:R0:W-:Y:S04]  /*0890*/  STS.U8 [R22+0x1], R27 ;  /* 0x0000011b16007388 */ /* 0x0001e80000000000 */
[----:B------:R0:W-:Y:S01]  /*08a0*/  STS.U8 [R22+0x2], R29 ;  /* 0x0000021d16007388 */ /* 0x0001e20000000000 */
[----:B------:R-:W-:Y:S05]  /*08b0*/  @P1 BRA `(.L_x_22) ;  /* 0xfffffffc00901947 */ /* 0x000fea000383ffff */
.L_x_21:
[----:B------:R-:W-:Y:S05]  /*08c0*/  BSYNC.RECONVERGENT B2 ;  /* 0x0000000000027941 */ /* 0x000fea0003800200 */
.L_x_20:
[----:B------:R-:W-:Y:S05]  /*08d0*/  @!P0 BRA `(.L_x_19) ;  /* 0x00000004008c8947 */ /* 0x000fea0003800000 */
.L_x_23:
        /* <DEDUP_REMOVED lines=8> */
[----:B------:R-:W-:Y:S01]  /*0960*/  IMAD R7, R5, UR10, R14 ;  /* 0x0000000a05077c24 */ /* 0x000fe2000f8e020e */
[----:B------:R-:W-:-:S03]  /*0970*/  IADD3 R24, PT, PT, R24, R9, RZ ;  /* 0x0000000918187210 */ /* 0x000fc60007ffe0ff */
[----:B------:R-:W-:-:S05]  /*0980*/  IMAD.WIDE R6, R7, 0x3, R2 ;  /* 0x0000000307067825 */ /* 0x000fca00078e0202 */
[----:B------:R-:W5:Y:S01]  /*0990*/  LDG.E.U8 R22, desc[UR14][R6.64] ;  /* 0x0000000e06167981 */ /* 0x000f62000c1e1100 */
[----:B0-----:R-:W-:Y:S01]  /*09a0*/  VIADD R21, R18, UR5 ;  /* 0x0000000512157c36 */ /* 0x001fe20008000000 */
[C---:B------:R-:W-:Y:S02]  /*09b0*/  ISETP.GE.AND P0, PT, R24.reuse, UR11, PT ;  /* 0x0000000b18007c0c */ /* 0x040fe4000bf06270 */
[----:B------:R-:W5:Y:S04]  /*09c0*/  LDG.E.U8 R17, desc[UR14][R6.64+0x1] ;  /* 0x0000010e06117981 */ /* 0x000f68000c1e1100 */
[----:B------:R0:W5:Y:S01]  /*09d0*/  LDG.E.U8 R27, desc[UR14][R6.64+0x2] ;  /* 0x0000020e061b7981 */ /* 0x000162000c1e1100 */
[----:B------:R-:W-:Y:S01]  /*09e0*/  IMAD R28, R13, R21, R0 ;  /* 0x000000150d1c7224 */ /* 0x000fe200078e0200 */
[----:B------:R-:W-:-:S03]  /*09f0*/  SEL R29, R24, UR6, !P0 ;  /* 0x00000006181d7c07 */ /* 0x000fc6000c000000 */
[----:B------:R-:W-:Y:S02]  /*0a00*/  IMAD R28, R28, 0x3, R15 ;  /* 0x000000031c1c7824 */ /* 0x000fe400078e020f */
[C---:B------:R-:W-:Y:S02]  /*0a10*/  IMAD R5, R29.reuse, UR10, R12 ;  /* 0x0000000a1d057c24 */ /* 0x040fe4000f8e020c */
[----:B------:R-:W-:Y:S02]  /*0a20*/  IMAD R29, R29, UR10, R14 ;  /* 0x0000000a1d1d7c24 */ /* 0x000fe4000f8e020e */
[----:B------:R-:W-:-:S04]  /*0a30*/  IMAD.WIDE R4, R5, 0x3, R2 ;  /* 0x0000000305047825 */ /* 0x000fc800078e0202 */
[----:B0-----:R-:W-:Y:S01]  /*0a40*/  IMAD.WIDE R6, R29, 0x3, R2 ;  /* 0x000000031d067825 */ /* 0x001fe200078e0202 */
[----:B------:R-:W5:Y:S04]  /*0a50*/  LDG.E.U8 R19, desc[UR14][R4.64] ;  /* 0x0000000e04137981 */ /* 0x000f68000c1e1100 */
[----:B------:R-:W5:Y:S04]  /*0a60*/  LDG.E.U8 R20, desc[UR14][R4.64+0x1] ;  /* 0x0000010e04147981 */ /* 0x000f68000c1e1100 */
[----:B------:R-:W5:Y:S04]  /*0a70*/  LDG.E.U8 R29, desc[UR14][R6.64+0x1] ;  /* 0x0000010e061d7981 */ /* 0x000f68000c1e1100 */
[----:B--2---:R0:W-:Y:S04]  /*0a80*/  STS.U8 [R28], R26 ;  /* 0x0000001a1c007388 */ /* 0x0041e80000000000 */
[----:B---3--:R1:W-:Y:S04]  /*0a90*/  STS.U8 [R28+0x1], R25 ;  /* 0x000001191c007388 */ /* 0x0083e80000000000 */
[----:B----4-:R2:W-:Y:S04]  /*0aa0*/  STS.U8 [R28+0x2], R23 ;  /* 0x000002171c007388 */ /* 0x0105e80000000000 */
[----:B0-----:R0:W3:Y:S04]  /*0ab0*/  LDG.E.U8 R26, desc[UR14][R4.64+0x2] ;  /* 0x0000020e041a7981 */ /* 0x0010e8000c1e1100 */
[----:B-1----:R-:W4:Y:S01]  /*0ac0*/  LDG.E.U8 R25, desc[UR14][R6.64+0x2] ;  /* 0x0000020e06197981 */ /* 0x002f22000c1e1100 */
[----:B--2---:R-:W-:-:S03]  /*0ad0*/  IADD3 R28, PT, PT, R24, R9, RZ ;  /* 0x00000009181c7210 */ /* 0x004fc60007ffe0ff */
[----:B------:R1:W2:Y:S01]  /*0ae0*/  LDG.E.U8 R23, desc[UR14][R6.64] ;  /* 0x0000000e06177981 */ /* 0x0002a2000c1e1100 */
[----:B------:R-:W-:Y:S01]  /*0af0*/  ISETP.GE.AND P0, PT, R28, UR11, PT ;  /* 0x0000000b1c007c0c */ /* 0x000fe2000bf06270 */
[----:B0-----:R-:W-:-:S04]  /*0b00*/  IMAD R4, R13, R21, R16 ;  /* 0x000000150d047224 */ /* 0x001fc800078e0210 */
[----:B------:R-:W-:Y:S01]  /*0b10*/  IMAD R4, R4, 0x3, R15 ;  /* 0x0000000304047824 */ /* 0x000fe200078e020f */
[----:B-1----:R-:W-:-:S04]  /*0b20*/  SEL R7, R28, UR6, !P0 ;  /* 0x000000061c077c07 */ /* 0x002fc8000c000000 */
[----:B-----5:R-:W-:Y:S01]  /*0b30*/  STS.U8 [R4], R22 ;  /* 0x0000001604007388 */ /* 0x020fe20000000000 */
[----:B------:R-:W-:-:S03]  /*0b40*/  IMAD R5, R7, UR10, R12 ;  /* 0x0000000a07057c24 */ /* 0x000fc6000f8e020c */
[----:B------:R-:W-:Y:S04]  /*0b50*/  STS.U8 [R4+0x1], R17 ;  /* 0x0000011104007388 */ /* 0x000fe80000000000 */
[----:B------:R0:W-:Y:S02]  /*0b60*/  STS.U8 [R4+0x2], R27 ;  /* 0x0000021b04007388 */ /* 0x0001e40000000000 */
[----:B0-----:R-:W-:-:S05]  /*0b70*/  IMAD.WIDE R4, R5, 0x3, R2 ;  /* 0x0000000305047825 */ /* 0x001fca00078e0202 */
[----:B------:R-:W5:Y:S01]  /*0b80*/  LDG.E.U8 R17, desc[UR14][R4.64] ;  /* 0x0000000e04117981 */ /* 0x000f62000c1e1100 */
[----:B------:R-:W-:Y:S01]  /*0b90*/  IADD3 R24, PT, PT, R21, R9, RZ ;  /* 0x0000000915187210 */ /* 0x000fe20007ffe0ff */
[----:B------:R-:W-:Y:S02]  /*0ba0*/  IMAD.IADD R27, R28, 0x1, R9 ;  /* 0x000000011c1b7824 */ /* 0x000fe400078e0209 */
[----:B------:R-:W-:Y:S01]  /*0bb0*/  IMAD R7, R7, UR10, R14 ;  /* 0x0000000a07077c24 */ /* 0x000fe2000f8e020e */
[----:B------:R-:W5:Y:S01]  /*0bc0*/  LDG.E.U8 R22, desc[UR14][R4.64+0x1] ;  /* 0x0000010e04167981 */ /* 0x000f62000c1e1100 */
[----:B------:R-:W-:Y:S01]  /*0bd0*/  IMAD R6, R13, R24, R0 ;  /* 0x000000180d067224 */ /* 0x000fe200078e0200 */
[----:B------:R-:W-:-:S03]  /*0be0*/  ISETP.GE.AND P0, PT, R27, UR11, PT ;  /* 0x0000000b1b007c0c */ /* 0x000fc6000bf06270 */
[--C-:B------:R-:W-:Y:S01]  /*0bf0*/  IMAD R6, R6, 0x3, R15.reuse ;  /* 0x0000000306067824 */ /* 0x100fe200078e020f */
[----:B------:R-:W-:Y:S01]  /*0c00*/  SEL R27, R27, UR6, !P0 ;  /* 0x000000061b1b7c07 */ /* 0x000fe2000c000000 */
[----:B------:R-:W-:Y:S01]  /*0c10*/  IMAD R28, R13, R24, R16 ;  /* 0x000000180d1c7224 */ /* 0x000fe200078e0210 */
[----:B------:R-:W-:Y:S02]  /*0c20*/  IADD3 R24, PT, PT, R24, R9, RZ ;  /* 0x0000000918187210 */ /* 0x000fe40007ffe0ff */
[----:B------:R0:W-:Y:S01]  /*0c30*/  STS.U8 [R6], R19 ;  /* 0x0000001306007388 */ /* 0x0001e20000000000 */
[----:B------:R-:W-:-:S03]  /*0c40*/  IMAD R21, R28, 0x3, R15 ;  /* 0x000000031c157824 */ /* 0x000fc600078e020f */
[----:B------:R-:W-:Y:S04]  /*0c50*/  STS.U8 [R6+0x1], R20 ;  /* 0x0000011406007388 */ /* 0x000fe80000000000 */
[----:B------:R1:W5:Y:S01]  /*0c60*/  LDG.E.U8 R28, desc[UR14][R4.64+0x2] ;  /* 0x0000020e041c7981 */ /* 0x000362000c1e1100 */
[----:B0-----:R-:W-:Y:S02]  /*0c70*/  IMAD R19, R27, UR10, R12 ;  /* 0x0000000a1b137c24 */ /* 0x001fe4000f8e020c */
[----:B-1----:R-:W-:Y:S02]  /*0c80*/  IMAD R4, R13, R24, R0 ;  /* 0x000000180d047224 */ /* 0x002fe400078e0200 */
[----:B------:R-:W-:Y:S01]  /*0c90*/  IMAD R5, R27, UR10, R14 ;  /* 0x0000000a1b057c24 */ /* 0x000fe2000f8e020e */
[----:B---3--:R0:W-:Y:S04]  /*0ca0*/  STS.U8 [R6+0x2], R26 ;  /* 0x0000021a06007388 */ /* 0x0081e80000000000 */
[----:B------:R1:W-:Y:S01]  /*0cb0*/  STS.U8 [R21+0x1], R29 ;  /* 0x0000011d15007388 */ /* 0x0003e20000000000 */
[----:B0-----:R-:W-:-:S03]  /*0cc0*/  IMAD.WIDE R6, R7, 0x3, R2 ;  /* 0x0000000307067825 */ /* 0x001fc600078e0202 */
[----:B--2---:R-:W-:Y:S04]  /*0cd0*/  STS.U8 [R21], R23 ;  /* 0x0000001715007388 */ /* 0x004fe80000000000 */
[----:B------:R-:W2:Y:S04]  /*0ce0*/  LDG.E.U8 R26, desc[UR14][R6.64] ;  /* 0x0000000e061a7981 */ /* 0x000ea8000c1e1100 */
[----:B----4-:R0:W-:Y:S04]  /*0cf0*/  STS.U8 [R21+0x2], R25 ;  /* 0x0000021915007388 */ /* 0x0101e80000000000 */
[----:B-1----:R-:W3:Y:S01]  /*0d00*/  LDG.E.U8 R29, desc[UR14][R6.64+0x2] ;  /* 0x0000020e061d7981 */ /* 0x002ee2000c1e1100 */
[----:B0-----:R-:W-:-:S03]  /*0d10*/  IMAD.WIDE R20, R19, 0x3, R2 ;  /* 0x0000000313147825 */ /* 0x001fc600078e0202 */
[----:B------:R0:W4:Y:S04]  /*0d20*/  LDG.E.U8 R19, desc[UR14][R6.64+0x1] ;  /* 0x0000010e06137981 */ /* 0x000128000c1e1100 */
[----:B------:R-:W4:Y:S04]  /*0d30*/  LDG.E.U8 R25, desc[UR14][R20.64] ;  /* 0x0000000e14197981 */ /* 0x000f28000c1e1100 */
[----:B------:R-:W4:Y:S01]  /*0d40*/  LDG.E.U8 R23, desc[UR14][R20.64+0x1] ;  /* 0x0000010e14177981 */ /* 0x000f22000c1e1100 */
[----:B0-----:R-:W-:Y:S02]  /*0d50*/  IMAD R7, R4, 0x3, R15 ;  /* 0x0000000304077824 */ /* 0x001fe400078e020f */
[----:B------:R-:W-:-:S03]  /*0d60*/  IMAD.WIDE R4, R5, 0x3, R2 ;  /* 0x0000000305047825 */ /* 0x000fc600078e0202 */
[----:B-----5:R0:W-:Y:S04]  /*0d70*/  STS.U8 [R7], R17 ;  /* 0x0000001107007388 */ /* 0x0201e80000000000 */
[----:B------:R1:W5:Y:S04]  /*0d80*/  LDG.E.U8 R20, desc[UR14][R20.64+0x2] ;  /* 0x0000020e14147981 */ /* 0x000368000c1e1100 */
[----:B------:R-:W5:Y:S04]  /*0d90*/  LDG.E.U8 R27, desc[UR14][R4.64] ;  /* 0x0000000e041b7981 */ /* 0x000f68000c1e1100 */
[----:B------:R-:W5:Y:S04]  /*0da0*/  LDG.E.U8 R6, desc[UR14][R4.64+0x1] ;  /* 0x0000010e04067981 */ /* 0x000f68000c1e1100 */
[----:B0-----:R-:W5:Y:S01]  /*0db0*/  LDG.E.U8 R17, desc[UR14][R4.64+0x2] ;  /* 0x0000020e04117981 */ /* 0x001f62000c1e1100 */
[----:B-1----:R-:W-:-:S03]  /*0dc0*/  IMAD R21, R13, R24, R16 ;  /* 0x000000180d157224 */ /* 0x002fc600078e0210 */
[----:B------:R0:W-:Y:S04]  /*0dd0*/  STS.U8 [R7+0x1], R22 ;  /* 0x0000011607007388 */ /* 0x0001e80000000000 */
[----:B------:R-:W-:Y:S01]  /*0de0*/  STS.U8 [R7+0x2], R28 ;  /* 0x0000021c07007388 */ /* 0x000fe20000000000 */
[----:B0-----:R-:W-:Y:S01]  /*0df0*/  IADD3 R22, PT, PT, R24, R9, RZ ;  /* 0x0000000918167210 */ /* 0x001fe20007ffe0ff */
[----:B------:R-:W-:-:S04]  /*0e00*/  IMAD R24, R21, 0x3, R15 ;  /* 0x0000000315187824 */ /* 0x000fc800078e020f */
[----:B------:R-:W-:Y:S02]  /*0e10*/  IMAD R21, R13, R22, R0 ;  /* 0x000000160d157224 */ /* 0x000fe400078e0200 */
[----:B------:R-:W-:-:S05]  /*0e20*/  IMAD R18, R9, 0x4, R18 ;  /* 0x0000000409127824 */ /* 0x000fca00078e0212 */
[----:B------:R-:W-:Y:S01]  /*0e30*/  ISETP.GE.U32.AND P0, PT, R18, UR8, PT ;  /* 0x0000000812007c0c */ /* 0x000fe2000bf06070 */
[----:B--2---:R0:W-:Y:S02]  /*0e40*/  STS.U8 [R24], R26 ;  /* 0x0000001a18007388 */ /* 0x0041e40000000000 */
[----:B0-----:R-:W-:Y:S02]  /*0e50*/  IMAD R26, R13, R22, R16 ;  /* 0x000000160d1a7224 */ /* 0x001fe400078e0210 */
[--C-:B------:R-:W-:Y:S02]  /*0e60*/  IMAD R22, R21, 0x3, R15.reuse ;  /* 0x0000000315167824 */ /* 0x100fe400078e020f */
[----:B------:R-:W-:Y:S01]  /*0e70*/  IMAD R21, R26, 0x3, R15 ;  /* 0x000000031a157824 */ /* 0x000fe200078e020f */
[----:B---3--:R1:W-:Y:S04]  /*0e80*/  STS.U8 [R24+0x2], R29 ;  /* 0x0000021d18007388 */ /* 0x0083e80000000000 */
[----:B----4-:R1:W-:Y:S04]  /*0e90*/  STS.U8 [R24+0x1], R19 ;  /* 0x0000011318007388 */ /* 0x0103e80000000000 */
[----:B------:R1:W-:Y:S04]  /*0ea0*/  STS.U8 [R22], R25 ;  /* 0x0000001916007388 */ /* 0x0003e80000000000 */
[----:B------:R1:W-:Y:S04]  /*0eb0*/  STS.U8 [R22+0x1], R23 ;  /* 0x0000011716007388 */ /* 0x0003e80000000000 */
[----:B-----5:R1:W-:Y:S04]  /*0ec0*/  STS.U8 [R22+0x2], R20 ;  /* 0x0000021416007388 */ /* 0x0203e80000000000 */
[----:B------:R1:W-:Y:S04]  /*0ed0*/  STS.U8 [R21], R27 ;  /* 0x0000001b15007388 */ /* 0x0003e80000000000 */
[----:B------:R1:W-:Y:S04]  /*0ee0*/  STS.U8 [R21+0x1], R6 ;  /* 0x0000010615007388 */ /* 0x0003e80000000000 */
[----:B------:R1:W-:Y:S01]  /*0ef0*/  STS.U8 [R21+0x2], R17 ;  /* 0x0000021115007388 */ /* 0x0003e20000000000 */
[----:B------:R-:W-:Y:S05]  /*0f00*/  @!P0 BRA `(.L_x_23) ;  /* 0xfffffff800748947 */ /* 0x000fea000383ffff */
.L_x_19:
[----:B------:R-:W-:Y:S05]  /*0f10*/  BSYNC.RECONVERGENT B1 ;  /* 0x0000000000017941 */ /* 0x000fea0003800200 */
.L_x_18:
[----:B------:R-:W-:-:S13]  /*0f20*/  ISETP.GE.U32.AND P0, PT, R8, UR5, PT ;  /* 0x0000000508007c0c */ /* 0x000fda000bf06070 */
[----:B------:R-:W-:Y:S05]  /*0f30*/  @P0 BRA `(.L_x_17) ;  /* 0x0000000000e80947 */ /* 0x000fea0003800000 */
[----:B-1----:R-:W-:Y:S01]  /*0f40*/  IADD3 R6, PT, PT, R10, UR8, RZ ;  /* 0x000000080a067c10 */ /* 0x002fe2000fffe0ff */
[----:B------:R-:W-:Y:S01]  /*0f50*/  USHF.R.S32.HI UR12, URZ, 0x1, UR13 ;  /* 0x00000001ff0c7899 */ /* 0x000fe2000801140d */
[----:B------:R-:W-:Y:S01]  /*0f60*/  IADD3 R5, PT, PT, R11, R9, RZ ;  /* 0x000000090b057210 */ /* 0x000fe20007ffe0ff */
[----:B------:R-:W-:Y:S02]  /*0f70*/  UIADD3 UR16, UPT, UPT, UR11, -0x1, URZ ;  /* 0xffffffff0b107890 */ /* 0x000fe4000fffe0ff */
[----:B------:R-:W-:Y:S01]  /*0f80*/  ISETP.GE.AND P1, PT, R6, UR11, PT ;  /* 0x0000000b06007c0c */ /* 0x000fe2000bf26270 */
[----:B------:R-:W-:Y:S02]  /*0f90*/  UIADD3 UR9, UPT, UPT, UR10, -0x1, URZ ;  /* 0xffffffff0a097890 */ /* 0x000fe4000fffe0ff */
[----:B------:R-:W-:Y:S02]  /*0fa0*/  ISETP.GE.AND P0, PT, R5, UR10, PT ;  /* 0x0000000a05007c0c */ /* 0x000fe4000bf06270 */
[----:B0-----:R-:W-:-:S02]  /*0fb0*/  VIADDMNMX R4, R11, -UR5, RZ, !PT ;  /* 0x800000050b047c46 */ /* 0x001fc4000f8001ff */
[----:B------:R-:W-:Y:S02]  /*0fc0*/  VIADDMNMX R7, R10, -UR12, RZ, !PT ;  /* 0x8000000c0a077c46 */ /* 0x000fe4000f8001ff */
[----:B------:R-:W-:Y:S02]  /*0fd0*/  SEL R19, R6, UR16, !P1 ;  /* 0x0000001006137c07 */ /* 0x000fe4000c800000 */
[----:B------:R-:W-:Y:S01]  /*0fe0*/  SEL R6, R5, UR9, !P0 ;  /* 0x0000000905067c07 */ /* 0x000fe2000c000000 */
[--C-:B------:R-:W-:Y:S02]  /*0ff0*/  IMAD R21, R7, UR10, R4.reuse ;  /* 0x0000000a07157c24 */ /* 0x100fe4000f8e0204 */
[----:B------:R-:W-:Y:S02]  /*1000*/  IMAD R5, R19, UR10, R4 ;  /* 0x0000000a13057c24 */ /* 0x000fe4000f8e0204 */
[--C-:B------:R-:W-:Y:S02]  /*1010*/  IMAD R7, R7, UR10, R6.reuse ;  /* 0x0000000a07077c24 */ /* 0x100fe4000f8e0206 */
[----:B------:R-:W-:-:S02]  /*1020*/  IMAD R19, R19, UR10, R6 ;  /* 0x0000000a13137c24 */ /* 0x000fc4000f8e0206 */
[----:B------:R-:W-:-:S04]  /*1030*/  IMAD.WIDE R20, R21, 0x3, R2 ;  /* 0x0000000315147825 */ /* 0x000fc800078e0202 */
[--C-:B------:R-:W-:Y:S01]  /*1040*/  IMAD.WIDE R4, R5, 0x3, R2.reuse ;  /* 0x0000000305047825 */ /* 0x100fe200078e0202 */
[----:B------:R-:W2:Y:S03]  /*1050*/  LDG.E.U8 R14, desc[UR14][R20.64] ;  /* 0x0000000e140e7981 */ /* 0x000ea6000c1e1100 */
[--C-:B------:R-:W-:Y:S01]  /*1060*/  IMAD.WIDE R6, R7, 0x3, R2.reuse ;  /* 0x0000000307067825 */ /* 0x100fe200078e0202 */
[----:B------:R-:W3:Y:S03]  /*1070*/  LDG.E.U8 R12, desc[UR14][R20.64+0x1] ;  /* 0x0000010e140c7981 */ /* 0x000ee6000c1e1100 */
[----:B------:R-:W-:Y:S01]  /*1080*/  IMAD.WIDE R2, R19, 0x3, R2 ;  /* 0x0000000313027825 */ /* 0x000fe200078e0202 */
[----:B------:R-:W4:Y:S04]  /*1090*/  LDG.E.U8 R18, desc[UR14][R20.64+0x2] ;  /* 0x0000020e14127981 */ /* 0x000f28000c1e1100 */
[----:B------:R-:W5:Y:S04]  /*10a0*/  LDG.E.U8 R16, desc[UR14][R4.64] ;  /* 0x0000000e04107981 */ /* 0x000f68000c1e1100 */
[----:B------:R-:W5:Y:S04]  /*10b0*/  LDG.E.U8 R17, desc[UR14][R4.64+0x1] ;  /* 0x0000010e04117981 */ /* 0x000f68000c1e1100 */
[----:B------:R-:W5:Y:S04]  /*10c0*/  LDG.E.U8 R23, desc[UR14][R4.64+0x2] ;  /* 0x0000020e04177981 */ /* 0x000f68000c1e1100 */
[----:B------:R-:W5:Y:S04]  /*10d0*/  LDG.E.U8 R22, desc[UR14][R6.64] ;  /* 0x0000000e06167981 */ /* 0x000f68000c1e1100 */
[----:B------:R-:W5:Y:S04]  /*10e0*/  LDG.E.U8 R19, desc[UR14][R6.64+0x1] ;  /* 0x0000010e06137981 */ /* 0x000f68000c1e1100 */
[----:B------:R0:W5:Y:S04]  /*10f0*/  LDG.E.U8 R25, desc[UR14][R6.64+0x2] ;  /* 0x0000020e06197981 */ /* 0x000168000c1e1100 */
[----:B------:R-:W5:Y:S04]  /*1100*/  LDG.E.U8 R24, desc[UR14][R2.64] ;  /* 0x0000000e02187981 */ /* 0x000f68000c1e1100 */
[----:B------:R-:W5:Y:S04]  /*1110*/  LDG.E.U8 R20, desc[UR14][R2.64+0x1] ;  /* 0x0000010e02147981 */ /* 0x000f68000c1e1100 */
[----:B------:R1:W5:Y:S01]  /*1120*/  LDG.E.U8 R21, desc[UR14][R2.64+0x2] ;  /* 0x0000020e02157981 */ /* 0x000362000c1e1100 */
[----:B------:R-:W-:-:S02]  /*1130*/  VIADD R26, R0, UR12 ;  /* 0x0000000c001a7c36 */ /* 0x000fc40008000000 */
[----:B------:R-:W-:Y:S02]  /*1140*/  IMAD R27, R13, R0, RZ ;  /* 0x000000000d1b7224 */ /* 0x000fe400078e02ff */
[----:B------:R-:W-:Y:S01]  /*1150*/  VIADD R28, R8, UR12 ;  /* 0x0000000c081c7c36 */ /* 0x000fe20008000000 */
[----:B------:R-:W-:Y:S02]  /*1160*/  IADD3 R29, PT, PT, R26, UR8, RZ ;  /* 0x000000081a1d7c10 */ /* 0x000fe4000fffe0ff */
[----:B------:R-:W-:Y:S02]  /*1170*/  IADD3 R26, PT, PT, R27, R8, RZ ;  /* 0x000000081b1a7210 */ /* 0x000fe40007ffe0ff */
[----:B0-----:R-:W-:Y:S01]  /*1180*/  IADD3 R6, PT, PT, R28, R27, RZ ;  /* 0x0000001b1c067210 */ /* 0x001fe20007ffe0ff */
[----:B------:R-:W-:Y:S02]  /*1190*/  IMAD R29, R13, R29, RZ ;  /* 0x0000001d0d1d7224 */ /* 0x000fe400078e02ff */
[----:B------:R-:W-:-:S02]  /*11a0*/  IMAD R5, R26, 0x3, R15 ;  /* 0x000000031a057824 */ /* 0x000fc400078e020f */
[----:B------:R-:W-:Y:S01]  /*11b0*/  IMAD.IADD R28, R28, 0x1, R29 ;  /* 0x000000011c1c7824 */ /* 0x000fe200078e021d */
[----:B------:R-:W-:Y:S01]  /*11c0*/  IADD3 R4, PT, PT, R29, R8, RZ ;  /* 0x000000081d047210 */ /* 0x000fe20007ffe0ff */
[--C-:B-1----:R-:W-:Y:S02]  /*11d0*/  IMAD R2, R6, 0x3, R15.reuse ;  /* 0x0000000306027824 */ /* 0x102fe400078e020f */
[--C-:B------:R-:W-:Y:S02]  /*11e0*/  IMAD R28, R28, 0x3, R15.reuse ;  /* 0x000000031c1c7824 */ /* 0x100fe400078e020f */
[----:B------:R-:W-:Y:S02]  /*11f0*/  IMAD R4, R4, 0x3, R15 ;  /* 0x0000000304047824 */ /* 0x000fe400078e020f */
[C---:B------:R-:W-:Y:S02]  /*1200*/  IMAD R2, R9.reuse, 0x3, R2 ;  /* 0x0000000309027824 */ /* 0x040fe400078e0202 */
[----:B------:R-:W-:Y:S01]  /*1210*/  IMAD R3, R9, 0x3, R28 ;  /* 0x0000000309037824 */ /* 0x000fe200078e021c */
[----:B--2---:R2:W-:Y:S04]  /*1220*/  STS.U8 [R5], R14 ;  /* 0x0000000e05007388 */ /* 0x0045e80000000000 */
[----:B---3--:R2:W-:Y:S04]  /*1230*/  STS.U8 [R5+0x1], R12 ;  /* 0x0000010c05007388 */ /* 0x0085e80000000000 */
[----:B----4-:R2:W-:Y:S04]  /*1240*/  STS.U8 [R5+0x2], R18 ;  /* 0x0000021205007388 */ /* 0x0105e80000000000 */
[----:B-----5:R2:W-:Y:S04]  /*1250*/  STS.U8 [R4], R16 ;  /* 0x0000001004007388 */ /* 0x0205e80000000000 */
[----:B------:R2:W-:Y:S04]  /*1260*/  STS.U8 [R4+0x1], R17 ;  /* 0x0000011104007388 */ /* 0x0005e80000000000 */
[----:B------:R2:W-:Y:S04]  /*1270*/  STS.U8 [R4+0x2], R23 ;  /* 0x0000021704007388 */ /* 0x0005e80000000000 */
[----:B------:R2:W-:Y:S04]  /*1280*/  STS.U8 [R2], R22 ;  /* 0x0000001602007388 */ /* 0x0005e80000000000 */
[----:B------:R2:W-:Y:S04]  /*1290*/  STS.U8 [R2+0x1], R19 ;  /* 0x0000011302007388 */ /* 0x0005e80000000000 */
[----:B------:R2:W-:Y:S04]  /*12a0*/  STS.U8 [R2+0x2], R25 ;  /* 0x0000021902007388 */ /* 0x0005e80000000000 */
[----:B------:R2:W-:Y:S04]  /*12b0*/  STS.U8 [R3], R24 ;  /* 0x0000001803007388 */ /* 0x0005e80000000000 */
[----:B------:R2:W-:Y:S04]  /*12c0*/  STS.U8 [R3+0x1], R20 ;  /* 0x0000011403007388 */ /* 0x0005e80000000000 */
[----:B------:R2:W-:Y:S02]  /*12d0*/  STS.U8 [R3+0x2], R21 ;  /* 0x0000021503007388 */ /* 0x0005e40000000000 */
.L_x_17:
[----:B------:R-:W-:Y:S05]  /*12e0*/  BSYNC.RECONVERGENT B0 ;  /* 0x0000000000007941 */ /* 0x000fea0003800200 */
.L_x_16:
[----:B------:R-:W-:Y:S01]  /*12f0*/  BAR.SYNC.DEFER_BLOCKING 0x0 ;  /* 0x0000000000007b1d */ /* 0x000fe20000010000 */
[----:B------:R-:W-:-:S04]  /*1300*/  ISETP.GE.AND P0, PT, R10, UR11, PT ;  /* 0x0000000b0a007c0c */ /* 0x000fc8000bf06270 */
[----:B------:R-:W-:-:S13]  /*1310*/  ISETP.GE.OR P0, PT, R11, UR10, P0 ;  /* 0x0000000a0b007c0c */ /* 0x000fda0008706670 */
[----:B------:R-:W-:Y:S05]  /*1320*/  @P0 EXIT ;  /* 0x000000000000094d */ /* 0x000fea0003800000 */
[----:B------:R-:W-:Y:S01]  /*1330*/  UISETP.GE.AND UP0, UPT, UR13, 0x1, UPT ;  /* 0x000000010d00788c */ /* 0x000fe2000bf06270 */
[----:B0-2---:R-:W-:Y:S01]  /*1340*/  HFMA2 R12, -RZ, RZ, 0, 0 ;  /* 0x00000000ff0c7431 */ /* 0x005fe200000001ff */
[----:B------:R-:W-:Y:S01]  /*1350*/  MOV R14, RZ ;  /* 0x000000ff000e7202 */ /* 0x000fe20000000f00 */
[----:B------:R-:W-:-:S06]  /*1360*/  IMAD.MOV.U32 R7, RZ, RZ, RZ ;  /* 0x000000ffff077224 */ /* 0x000fcc00078e00ff */
[----:B------:R-:W-:Y:S05]  /*1370*/  BRA.U !UP0, `(.L_x_24) ;  /* 0x0000000d08b87547 */ /* 0x000fea000b800000 */
[----:B------:R-:W0:Y:S01]  /*1380*/  LDCU UR4, c[0x0][0x398] ;  /* 0x00007300ff0477ac */ /* 0x000e220008000800 */
[----:B------:R-:W-:Y:S01]  /*1390*/  MOV R4, 0x3 ;  /* 0x0000000300047802 */ /* 0x000fe20000000f00 */
[----:B------:R-:W-:Y:S01]  /*13a0*/  IMAD R5, R8, 0x3, R15 ;  /* 0x0000000308057824 */ /* 0x000fe200078e020f */
[----:B------:R-:W-:Y:S01]  /*13b0*/  MOV R14, RZ ;  /* 0x000000ff000e7202 */ /* 0x000fe20000000f00 */
[----:B------:R-:W2:Y:S01]  /*13c0*/  LDCU.64 UR6, c[0x0][0x390] ;  /* 0x00007200ff0677ac */ /* 0x000ea20008000a00 */
[----:B------:R-:W-:Y:S01]  /*13d0*/  IMAD.MOV.U32 R7, RZ, RZ, RZ ;  /* 0x000000ffff077224 */ /* 0x000fe200078e00ff */
[----:B------:R-:W-:Y:S01]  /*13e0*/  MOV R12, RZ ;  /* 0x000000ff000c7202 */ /* 0x000fe20000000f00 */
[----:B------:R-:W-:Y:S01]  /*13f0*/  VIADD R5, R5, 0xb ;  /* 0x0000000b05057836 */ /* 0x000fe20000000000 */
[----:B------:R-:W-:Y:S02]  /*1400*/  ULOP3.LUT UR5, UR13, 0x7, URZ, 0xc0, !UPT ;  /* 0x000000070d057892 */ /* 0x000fe4000f8ec0ff */
[----:B------:R-:W-:-:S02]  /*1410*/  ULOP3.LUT UR8, UR13, 0x3, URZ, 0xc0, !UPT ;  /* 0x000000030d087892 */ /* 0x000fc4000f8ec0ff */
[----:B------:R-:W-:Y:S01]  /*1420*/  ULOP3.LUT UR9, UR13, 0x7ffffff8, URZ, 0xc0, !UPT ;  /* 0x7ffffff80d097892 */ /* 0x000fe2000f8ec0ff */
[----:B0-----:R-:W-:Y:S01]  /*1430*/  IADD3 R9, PT, PT, R9, UR4, RZ ;  /* 0x0000000409097c10 */ /* 0x001fe2000fffe0ff */
[----:B------:R-:W-:Y:S02]  /*1440*/  UIADD3 UR4, UPT, UPT, UR5, -0x1, URZ ;  /* 0xffffffff05047890 */ /* 0x000fe4000fffe0ff */
[----:B--2---:R-:W-:Y:S02]  /*1450*/  UIADD3 UR6, UP0, UPT, UR6, 0x10, URZ ;  /* 0x0000001006067890 */ /* 0x004fe4000ff1e0ff */
[----:B------:R-:W-:Y:S02]  /*1460*/  IMAD R4, R9, R4, -0x3 ;  /* 0xfffffffd09047424 */ /* 0x000fe400078e0204 */
[----:B------:R-:W-:Y:S02]  /*1470*/  UIADD3.X UR7, UPT, UPT, URZ, UR7, URZ, UP0, !UPT ;  /* 0x00000007ff077290 */ /* 0x000fe400087fe4ff */
[----:B------:R-:W-:-:S03]  /*1480*/  UISETP.GE.U32.AND UP0, UPT, UR4, 0x3, UPT ;  /* 0x000000030400788c */ /* 0x000fc6000bf06070 */
[----:B------:R-:W-:-:S08]  /*1490*/  UMOV UR4, URZ ;  /* 0x000000ff00047c82 */ /* 0x000fd00008000000 */
.L_x_30:
[----:B------:R-:W0:Y:S01]  /*14a0*/  LDCU UR17, c[0x0][0x398] ;  /* 0x00007300ff1177ac */ /* 0x000e220008000800 */
[----:B------:R-:W-:Y:S01]  /*14b0*/  IADD3 R15, PT, PT, R0, UR4, RZ ;  /* 0x00000004000f7c10 */ /* 0x000fe2000fffe0ff */
[----:B------:R-:W-:-:S04]  /*14c0*/  HFMA2 R9, -RZ, RZ, 0, 0 ;  /* 0x00000000ff097431 */ /* 0x000fc800000001ff */
[----:B-1----:R-:W-:Y:S01]  /*14d0*/  IMAD R6, R13, R15, R8 ;  /* 0x0000000f0d067224 */ /* 0x002fe200078e0208 */
[----:B0-----:R-:W-:Y:S02]  /*14e0*/  UISETP.GE.U32.AND UP2, UPT, UR17, 0x8, UPT ;  /* 0x000000081100788c */ /* 0x001fe4000bf46070 */
[----:B------:R-:W-:Y:S02]  /*14f0*/  UIMAD UR16, UR4, UR17, URZ ;  /* 0x00000011041072a4 */ /* 0x000fe4000f8e02ff */
[----:B------:R-:W-:-:S04]  /*1500*/  UIADD3 UR4, UPT, UPT, UR4, 0x1, URZ ;  /* 0x0000000104047890 */ /* 0x000fc8000fffe0ff */
[----:B------:R-:W-:Y:S01]  /*1510*/  UISETP.NE.AND UP1, UPT, UR4, UR17, UPT ;  /* 0x000000110400728c */ /* 0x000fe2000bf25270 */
[----:B------:R-:W-:Y:S10]  /*1520*/  BRA.U !UP2, `(.L_x_25) ;  /* 0x000000050a7c7547 */ /* 0x000ff4000b800000 */
[----:B------:R-:W-:Y:S01]  /*1530*/  UIMAD.WIDE.U32 UR10, UR16, 0x4, UR6 ;  /* 0x00000004100a78a5 */ /* 0x000fe2000f8e0006 */
[----:B------:R-:W-:Y:S01]  /*1540*/  IMAD R15, R4, R15, R5 ;  /* 0x0000000f040f7224 */ /* 0x000fe200078e0205 */
[----:B------:R-:W-:-:S04]  /*1550*/  UIADD3 UR12, UPT, UPT, -UR9, URZ, URZ ;  /* 0x000000ff090c7290 */ /* 0x000fc8000fffe1ff */
[----:B------:R-:W-:Y:S01]  /*1560*/  IMAD.U32 R16, RZ, RZ, UR10 ;  /* 0x0000000aff107e24 */ /* 0x000fe2000f8e00ff */
[----:B------:R-:W-:Y:S01]  /*1570*/  MOV R2, UR10 ;  /* 0x0000000a00027c02 */ /* 0x000fe20008000f00 */
[----:B------:R-:W-:Y:S01]  /*1580*/  IMAD.U32 R3, RZ, RZ, UR11 ;  /* 0x0000000bff037e24 */ /* 0x000fe2000f8e00ff */
[----:B------:R-:W-:Y:S02]  /*1590*/  MOV R17, UR11 ;  /* 0x0000000b00117c02 */ /* 0x000fe40008000f00 */
[----:B------:R-:W-:-:S07]  /*15a0*/  MOV R2, R16 ;  /* 0x0000001000027202 */ /* 0x000fce0000000f00 */
.L_x_26:
[----:B------:R-:W2:Y:S04]  /*15b0*/  LDG.E R23, desc[UR14][R2.64+-0x10] ;  /* 0xfffff00e02177981 */ /* 0x000ea8000c1e1900 */
[----:B------:R-:W3:Y:S04]  /*15c0*/  LDG.E R21, desc[UR14][R2.64+-0xc] ;  /* 0xfffff40e02157981 */ /* 0x000ee8000c1e1900 */
[----:B------:R-:W4:Y:S04]  /*15d0*/  LDG.E R20, desc[UR14][R2.64+-0x8] ;  /* 0xfffff80e02147981 */ /* 0x000f28000c1e1900 */
[----:B------:R-:W5:Y:S04]  /*15e0*/  LDG.E R19, desc[UR14][R2.64+-0x4] ;  /* 0xfffffc0e02137981 */ /* 0x000f68000c1e1900 */
[----:B------:R-:W5:Y:S04]  /*15f0*/  LDG.E R17, desc[UR14][R2.64] ;  /* 0x0000000e02117981 */ /* 0x000f68000c1e1900 */
[----:B------:R-:W5:Y:S04]  /*1600*/  LDG.E R9, desc[UR14][R2.64+0x4] ;  /* 0x0000040e02097981 */ /* 0x000f68000c1e1900 */
[----:B------:R-:W5:Y:S04]  /*1610*/  LDG.E R18, desc[UR14][R2.64+0x8] ;  /* 0x0000080e02127981 */ /* 0x000f68000c1e1900 */
[----:B------:R0:W5:Y:S01]  /*1620*/  LDG.E R16, desc[UR14][R2.64+0xc] ;  /* 0x00000c0e02107981 */ /* 0x000162000c1e1900 */
[----:B------:R-:W-:-:S03]  /*1630*/  UIADD3 UR12, UPT, UPT, UR12, 0x8, URZ ;  /* 0x000000080c0c7890 */ /* 0x000fc6000fffe0ff */
[----:B------:R-:W1:Y:S01]  /*1640*/  LDS.U8 R22, [R15+-0xb] ;  /* 0xfffff5000f167984 */ /* 0x000e620000000000 */
[----:B------:R-:W-:-:S03]  /*1650*/  UISETP.NE.AND UP2, UPT, UR12, URZ, UPT ;  /* 0x000000ff0c00728c */ /* 0x000fc6000bf45270 */
[----:B------:R-:W1:Y:S01]  /*1660*/  LDS.U8 R26, [R15+-0xa] ;  /* 0xfffff6000f1a7984 */ /* 0x000e620000000000 */
[----:B0-----:R-:W-:-:S03]  /*1670*/  IADD3 R2, P0, PT, R2, 0x20, RZ ;  /* 0x0000002002027810 */ /* 0x001fc60007f1e0ff */
[----:B------:R-:W0:Y:S01]  /*1680*/  LDS.U8 R24, [R15+-0x9] ;  /* 0xfffff7000f187984 */ /* 0x000e220000000000 */
[----:B------:R-:W-:-:S03]  /*1690*/  IADD3.X R3, PT, PT, RZ, R3, RZ, P0, !PT ;  /* 0x00000003ff037210 */ /* 0x000fc600007fe4ff */
[----:B------:R-:W0:Y:S01]  /*16a0*/  LDS.U8 R25, [R15+-0x8] ;  /* 0xfffff8000f197984 */ /* 0x000e220000000000 */
[----:B-1----:R-:W-:Y:S02]  /*16b0*/  I2FP.F32.U32 R22, R22 ;  /* 0x0000001600167245 */ /* 0x002fe40000201000 */
[----:B------:R-:W-:Y:S02]  /*16c0*/  I2FP.F32.U32 R27, R26 ;  /* 0x0000001a001b7245 */ /* 0x000fe40000201000 */
[----:B0-----:R-:W-:Y:S02]  /*16d0*/  I2FP.F32.U32 R24, R24 ;  /* 0x0000001800187245 */ /* 0x001fe40000201000 */
[----:B------:R-:W-:Y:S01]  /*16e0*/  I2FP.F32.U32 R25, R25 ;  /* 0x0000001900197245 */ /* 0x000fe20000201000 */
[C---:B--2---:R-:W-:Y:S02]  /*16f0*/  FFMA R26, R23.reuse, R22, R12 ;  /* 0x00000016171a7223 */ /* 0x044fe4000000000c */
[C---:B------:R-:W-:Y:S01]  /*1700*/  FFMA R28, R23.reuse, R24, R7 ;  /* 0x00000018171c7223 */ /* 0x040fe20000000007 */
[----:B------:R-:W0:Y:S01]  /*1710*/  LDS.U8 R12, [R15+-0x7] ;  /* 0xfffff9000f0c7984 */ /* 0x000e220000000000 */
[----:B------:R-:W-:Y:S01]  /*1720*/  FFMA R14, R23, R27, R14 ;  /* 0x0000001b170e7223 */ /* 0x000fe2000000000e */
[----:B---3--:R-:W-:-:S02]  /*1730*/  FFMA R7, R21, R25, R26 ;  /* 0x0000001915077223 */ /* 0x008fc4000000001a */
[----:B------:R-:W1:Y:S04]  /*1740*/  LDS.U8 R22, [R15+-0x6] ;  /* 0xfffffa000f167984 */ /* 0x000e680000000000 */
[----:B------:R-:W2:Y:S04]  /*1750*/  LDS.U8 R23, [R15+-0x5] ;  /* 0xfffffb000f177984 */ /* 0x000ea80000000000 */
[----:B------:R-:W3:Y:S04]  /*1760*/  LDS.U8 R25, [R15+-0x4] ;  /* 0xfffffc000f197984 */ /* 0x000ee80000000000 */
[----:B------:R-:W4:Y:S01]  /*1770*/  LDS.U8 R24, [R15+-0x3] ;  /* 0xfffffd000f187984 */ /* 0x000f220000000000 */
[----:B0-----:R-:W-:-:S02]  /*1780*/  I2FP.F32.U32 R12, R12 ;  /* 0x0000000c000c7245 */ /* 0x001fc40000201000 */
[----:B-1----:R-:W-:-:S03]  /*1790*/  I2FP.F32.U32 R29, R22 ;  /* 0x00000016001d7245 */ /* 0x002fc60000201000 */
[C---:B------:R-:W-:Y:S01]  /*17a0*/  FFMA R27, R21.reuse, R12, R14 ;  /* 0x0000000c151b7223 */ /* 0x040fe2000000000e */
[----:B------:R-:W-:Y:S01]  /*17b0*/  LDS.U8 R22, [R15+0x2] ;  /* 0x000002000f167984 */ /* 0x000fe20000000000 */
[----:B--2---:R-:W-:Y:S01]  /*17c0*/  I2FP.F32.U32 R23, R23 ;  /* 0x0000001700177245 */ /* 0x004fe20000201000 */
[----:B------:R-:W-:Y:S02]  /*17d0*/  FFMA R29, R21, R29, R28 ;  /* 0x0000001d151d7223 */ /* 0x000fe4000000001c */
[----:B------:R-:W0:Y:S01]  /*17e0*/  LDS.U8 R12, [R15+-0x1] ;  /* 0xffffff000f0c7984 */ /* 0x000e220000000000 */
[----:B---3--:R-:W-:-:S03]  /*17f0*/  I2FP.F32.U32 R26, R25 ;  /* 0x00000019001a7245 */ /* 0x008fc60000201000 */
[----:B------:R-:W1:Y:S01]  /*1800*/  LDS.U8 R21, [R15] ;  /* 0x000000000f157984 */ /* 0x000e620000000000 */
[----:B----4-:R-:W-:Y:S01]  /*1810*/  I2FP.F32.U32 R28, R24 ;  /* 0x00000018001c7245 */ /* 0x010fe20000201000 */
[C---:B------:R-:W-:Y:S02]  /*1820*/  FFMA R24, R20.reuse, R23, R7 ;  /* 0x0000001714187223 */ /* 0x040fe40000000007 */
[----:B------:R-:W2:Y:S01]  /*1830*/  LDS.U8 R14, [R15+-0x2] ;  /* 0xfffffe000f0e7984 */ /* 0x000ea20000000000 */
[C---:B------:R-:W-:Y:S01]  /*1840*/  FFMA R26, R20.reuse, R26, R27 ;  /* 0x0000001a141a7223 */ /* 0x040fe2000000001b */
[----:B------:R-:W-:Y:S02]  /*1850*/  FFMA R28, R20, R28, R29 ;  /* 0x0000001c141c7223 */ /* 0x000fe4000000001d */
[----:B------:R-:W3:Y:S04]  /*1860*/  LDS.U8 R23, [R15+0x3] ;  /* 0x000003000f177984 */ /* 0x000ee80000000000 */
[----:B------:R-:W4:Y:S01]  /*1870*/  LDS.U8 R20, [R15+0x1] ;  /* 0x000001000f147984 */ /* 0x000f220000000000 */
[----:B0-----:R-:W-:-:S03]  /*1880*/  I2FP.F32.U32 R7, R12 ;  /* 0x0000000c00077245 */ /* 0x001fc60000201000 */
[----:B------:R-:W-:Y:S01]  /*1890*/  LDS.U8 R12, [R15+0x5] ;  /* 0x000005000f0c7984 */ /* 0x000fe20000000000 */
[----:B-1----:R-:W-:Y:S01]  /*18a0*/  I2FP.F32.U32 R21, R21 ;  /* 0x0000001500157245 */ /* 0x002fe20000201000 */
[C---:B-----5:R-:W-:Y:S02]  /*18b0*/  FFMA R26, R19.reuse, R7, R26 ;  /* 0x00000007131a7223 */ /* 0x060fe4000000001a */
[----:B------:R-:W0:Y:S01]  /*18c0*/  LDS.U8 R7, [R15+0x4] ;  /* 0x000004000f077984 */ /* 0x000e220000000000 */
[----:B--2---:R-:W-:Y:S01]  /*18d0*/  I2FP.F32.U32 R14, R14 ;  /* 0x0000000e000e7245 */ /* 0x004fe20000201000 */
[C---:B------:R-:W-:Y:S01]  /*18e0*/  FFMA R28, R19.reuse, R21, R28 ;  /* 0x00000015131c7223 */ /* 0x040fe2000000001c */
[----:B------:R-:W-:Y:S02]  /*18f0*/  I2FP.F32.U32 R21, R22 ;  /* 0x0000001600157245 */ /* 0x000fe40000201000 */
[----:B---3--:R-:W-:Y:S01]  /*1900*/  I2FP.F32.U32 R23, R23 ;  /* 0x0000001700177245 */ /* 0x008fe20000201000 */
[----:B------:R-:W-:-:S02]  /*1910*/  FFMA R24, R19, R14, R24 ;  /* 0x0000000e13187223 */ /* 0x000fc40000000018 */
[----:B------:R-:W1:Y:S01]  /*1920*/  LDS.U8 R14, [R15+0x6] ;  /* 0x000006000f0e7984 */ /* 0x000e620000000000 */
[----:B----4-:R-:W-:Y:S01]  /*1930*/  I2FP.F32.U32 R25, R20 ;  /* 0x0000001400197245 */ /* 0x010fe20000201000 */
[C---:B------:R-:W-:Y:S01]  /*1940*/  FFMA R26, R17.reuse, R21, R26 ;  /* 0x00000015111a7223 */ /* 0x040fe2000000001a */
[C---:B------:R-:W-:Y:S01]  /*1950*/  FFMA R22, R17.reuse, R23, R28 ;  /* 0x0000001711167223 */ /* 0x040fe2000000001c */
[----:B------:R-:W2:Y:S02]  /*1960*/  LDS.U8 R20, [R15+0x8] ;  /* 0x000008000f147984 */ /* 0x000ea40000000000 */
[----:B------:R-:W-:Y:S02]  /*1970*/  FFMA R25, R17, R25, R24 ;  /* 0x0000001911197223 */ /* 0x000fe40000000018 */
[----:B------:R-:W3:Y:S04]  /*1980*/  LDS.U8 R19, [R15+0x7] ;  /* 0x000007000f137984 */ /* 0x000ee80000000000 */
[----:B------:R-:W4:Y:S04]  /*1990*/  LDS.U8 R17, [R15+0x9] ;  /* 0x000009000f117984 */ /* 0x000f280000000000 */
[----:B------:R-:W5:Y:S04]  /*19a0*/  LDS.U8 R23, [R15+0xb] ;  /* 0x00000b000f177984 */ /* 0x000f680000000000 */
[----:B------:R-:W5:Y:S04]  /*19b0*/  LDS.U8 R21, [R15+0xa] ;  /* 0x00000a000f157984 */ /* 0x000f680000000000 */
[----:B------:R0:W5:Y:S02]  /*19c0*/  LDS.U8 R24, [R15+0xc] ;  /* 0x00000c000f187984 */ /* 0x0001640000000000 */
[----:B0-----:R-:W-:Y:S01]  /*19d0*/  I2FP.F32.U32 R28, R7 ;  /* 0x00000007001c7245 */ /* 0x001fe20000201000 */
[----:B------:R-:W-:Y:S01]  /*19e0*/  VIADD R15, R15, 0x18 ;  /* 0x000000180f0f7836 */ /* 0x000fe20000000000 */
[----:B------:R-:W-:-:S03]  /*19f0*/  I2FP.F32.U32 R7, R12 ;  /* 0x0000000c00077245 */ /* 0x000fc60000201000 */
[C---:B------:R-:W-:Y:S02]  /*1a00*/  FFMA R25, R9.reuse, R28, R25 ;  /* 0x0000001c09197223 */ /* 0x040fe40000000019 */
[----:B------:R-:W-:Y:S01]  /*1a10*/  FFMA R7, R9, R7, R26 ;  /* 0x0000000709077223 */ /* 0x000fe2000000001a */
[----:B-1----:R-:W-:Y:S02]  /*1a20*/  I2FP.F32.U32 R14, R14 ;  /* 0x0000000e000e7245 */ /* 0x002fe40000201000 */
[----:B--2---:R-:W-:-:S03]  /*1a30*/  I2FP.F32.U32 R20, R20 ;  /* 0x0000001400147245 */ /* 0x004fc60000201000 */
[----:B------:R-:W-:Y:S01]  /*1a40*/  FFMA R9, R9, R14, R22 ;  /* 0x0000000e09097223 */ /* 0x000fe20000000016 */
[----:B---3--:R-:W-:Y:S01]  /*1a50*/  I2FP.F32.U32 R19, R19 ;  /* 0x0000001300137245 */ /* 0x008fe20000201000 */
[----:B------:R-:W-:Y:S01]  /*1a60*/  FFMA R7, R18, R20, R7 ;  /* 0x0000001412077223 */ /* 0x000fe20000000007 */
[----:B----4-:R-:W-:-:S03]  /*1a70*/  I2FP.F32.U32 R17, R17 ;  /* 0x0000001100117245 */ /* 0x010fc60000201000 */
[C---:B------:R-:W-:Y:S01]  /*1a80*/  FFMA R19, R18.reuse, R19, R25 ;  /* 0x0000001312137223 */ /* 0x040fe20000000019 */
[----:B-----5:R-:W-:Y:S01]  /*1a90*/  I2FP.F32.U32 R14, R23 ;  /* 0x00000017000e7245 */ /* 0x020fe20000201000 */
[----:B------:R-:W-:Y:S01]  /*1aa0*/  FFMA R9, R18, R17, R9 ;  /* 0x0000001112097223 */ /* 0x000fe20000000009 */
[----:B------:R-:W-:-:S03]  /*1ab0*/  I2FP.F32.U32 R21, R21 ;  /* 0x0000001500157245 */ /* 0x000fc60000201000 */
[C---:B------:R-:W-:Y:S01]  /*1ac0*/  FFMA R14, R16.reuse, R14, R7 ;  /* 0x0000000e100e7223 */ /* 0x040fe20000000007 */
[----:B------:R-:W-:Y:S01]  /*1ad0*/  I2FP.F32.U32 R24, R24 ;  /* 0x0000001800187245 */ /* 0x000fe20000201000 */
[----:B------:R-:W-:-:S04]  /*1ae0*/  FFMA R12, R16, R21, R19 ;  /* 0x00000015100c7223 */ /* 0x000fc80000000013 */
[----:B------:R-:W-:Y:S01]  /*1af0*/  FFMA R7, R16, R24, R9 ;  /* 0x0000001810077223 */ /* 0x000fe20000000009 */
[----:B------:R-:W-:Y:S06]  /*1b00*/  BRA.U UP2, `(.L_x_26) ;  /* 0xfffffff902a87547 */ /* 0x000fec000b83ffff */
[----:B------:R-:W-:-:S07]  /*1b10*/  MOV R9, UR9 ;  /* 0x0000000900097c02 */ /* 0x000fce0008000f00 */
.L_x_25:
[----:B------:R-:W-:-:S09]  /*1b20*/  UISETP.NE.AND UP2, UPT, UR5, URZ, UPT ;  /* 0x000000ff0500728c */ /* 0x000fd2000bf45270 */
[----:B------:R-:W-:Y:S05]  /*1b30*/  BRA.U !UP2, `(.L_x_27) ;  /* 0x000000050ac47547 */ /* 0x000fea000b800000 */
[----:B------:R-:W-:Y:S01]  /*1b40*/  UISETP.NE.AND UP2, UPT, UR8, URZ, UPT ;  /* 0x000000ff0800728c */ /* 0x000fe2000bf45270 */
[----:B------:R-:W-:Y:S10]  /*1b50*/  BRA.U !UP0, `(.L_x_28) ;  /* 0x0000000108d87547 */ /* 0x000ff4000b800000 */
[----:B------:R-:W0:Y:S01]  /*1b60*/  LDC.64 R20, c[0x0][0x390] ;  /* 0x0000e400ff147b82 */ /* 0x000e220000000a00 */
[----:B------:R-:W-:-:S05]  /*1b70*/  IADD3 R3, PT, PT, R9, UR16, RZ ;  /* 0x0000001009037c10 */ /* 0x000fca000fffe0ff */
[----:B0-----:R-:W-:Y:S02]  /*1b80*/  IMAD.WIDE.U32 R20, R3, 0x4, R20 ;  /* 0x0000000403147825 */ /* 0x001fe400078e0014 */
[----:B------:R-:W0:Y:S03]  /*1b90*/  LDC.64 R2, c[0x0][0x390] ;  /* 0x0000e400ff027b82 */ /* 0x000e260000000a00 */
[----:B------:R1:W2:Y:S01]  /*1ba0*/  LDG.E R15, desc[UR14][R20.64] ;  /* 0x0000000e140f7981 */ /* 0x0002a2000c1e1900 */
[----:B------:R-:W-:-:S05]  /*1bb0*/  IADD3 R16, P0, PT, R9, UR16, RZ ;  /* 0x0000001009107c10 */ /* 0x000fca000ff1e0ff */
[----:B------:R-:W-:Y:S01]  /*1bc0*/  IMAD.X R17, RZ, RZ, RZ, P0 ;  /* 0x000000ffff117224 */ /* 0x000fe200000e06ff */
[----:B0-----:R-:W-:-:S04]  /*1bd0*/  LEA R2, P0, R16, R2, 0x2 ;  /* 0x0000000210027211 */ /* 0x001fc800078010ff */
[----:B------:R-:W-:-:S05]  /*1be0*/  LEA.HI.X R3, R16, R3, R17, 0x2, P0 ;  /* 0x0000000310037211 */ /* 0x000fca00000f1411 */
[----:B------:R-:W3:Y:S04]  /*1bf0*/  LDG.E R17, desc[UR14][R2.64+0x4] ;  /* 0x0000040e02117981 */ /* 0x000ee8000c1e1900 */
[----:B------:R-:W4:Y:S04]  /*1c00*/  LDG.E R16, desc[UR14][R2.64+0x8] ;  /* 0x0000080e02107981 */ /* 0x000f28000c1e1900 */
[----:B------:R0:W5:Y:S01]  /*1c10*/  LDG.E R18, desc[UR14][R2.64+0xc] ;  /* 0x00000c0e02127981 */ /* 0x000162000c1e1900 */
[----:B------:R-:W-:Y:S02]  /*1c20*/  MOV R19, 0x400 ;  /* 0x0000040000137802 */ /* 0x000fe40000000f00 */
[----:B------:R-:W-:Y:S01]  /*1c30*/  IADD3 R23, PT, PT, R6, R9, RZ ;  /* 0x0000000906177210 */ /* 0x000fe20007ffe0ff */
[----:B------:R-:W1:Y:S01]  /*1c40*/  S2R R22, SR_CgaCtaId ;  /* 0x0000000000167919 */ /* 0x000e620000008800 */
[----:B------:R-:W-:-:S02]  /*1c50*/  IADD3 R9, PT, PT, R9, 0x4, RZ ;  /* 0x0000000409097810 */ /* 0x000fc40007ffe0ff */
[----:B-1----:R-:W-:-:S05]  /*1c60*/  LEA R22, R22, R19, 0x18 ;  /* 0x0000001316167211 */ /* 0x002fca00078ec0ff */
[----:B------:R-:W-:-:S05]  /*1c70*/  IMAD R23, R23, 0x3, R22 ;  /* 0x0000000317177824 */ /* 0x000fca00078e0216 */
[----:B------:R-:W1:Y:S04]  /*1c80*/  LDS.U8 R24, [R23] ;  /* 0x0000000017187984 */ /* 0x000e680000000000 */
[----:B------:R-:W1:Y:S04]  /*1c90*/  LDS.U8 R25, [R23+0x1] ;  /* 0x0000010017197984 */ /* 0x000e680000000000 */
[----:B------:R-:W1:Y:S04]  /*1ca0*/  LDS.U8 R22, [R23+0x2] ;  /* 0x0000020017167984 */ /* 0x000e680000000000 */
[----:B------:R-:W-:Y:S04]  /*1cb0*/  LDS.U8 R20, [R23+0x4] ;  /* 0x0000040017147984 */ /* 0x000fe80000000000 */
[----:B------:R-:W1:Y:S04]  /*1cc0*/  LDS.U8 R21, [R23+0x3] ;  /* 0x0000030017157984 */ /* 0x000e680000000000 */
[----:B------:R-:W1:Y:S04]  /*1cd0*/  LDS.U8 R19, [R23+0x5] ;  /* 0x0000050017137984 */ /* 0x000e680000000000 */
[----:B0-----:R-:W0:Y:S04]  /*1ce0*/  LDS.U8 R2, [R23+0x7] ;  /* 0x0000070017027984 */ /* 0x001e280000000000 */
[----:B------:R-:W0:Y:S04]  /*1cf0*/  LDS.U8 R3, [R23+0x6] ;  /* 0x0000060017037984 */ /* 0x000e280000000000 */
[----:B------:R-:W2:Y:S01]  /*1d00*/  LDS.U8 R27, [R23+0xb] ;  /* 0x00000b00171b7984 */ /* 0x000ea20000000000 */
[----:B-1----:R-:W-:-:S02]  /*1d10*/  I2FP.F32.U32 R24, R24 ;  /* 0x0000001800187245 */ /* 0x002fc40000201000 */
[----:B------:R-:W-:Y:S02]  /*1d20*/  I2FP.F32.U32 R25, R25 ;  /* 0x0000001900197245 */ /* 0x000fe40000201000 */
[----:B------:R-:W-:Y:S02]  /*1d30*/  I2FP.F32.U32 R22, R22 ;  /* 0x0000001600167245 */ /* 0x000fe40000201000 */
[----:B------:R-:W-:Y:S02]  /*1d40*/  I2FP.F32.U32 R21, R21 ;  /* 0x0000001500157245 */ /* 0x000fe40000201000 */
[----:B------:R-:W-:Y:S02]  /*1d50*/  I2FP.F32.U32 R19, R19 ;  /* 0x0000001300137245 */ /* 0x000fe40000201000 */
[----:B0-----:R-:W-:Y:S02]  /*1d60*/  I2FP.F32.U32 R2, R2 ;  /* 0x0000000200027245 */ /* 0x001fe40000201000 */
[----:B------:R-:W-:Y:S01]  /*1d70*/  I2FP.F32.U32 R3, R3 ;  /* 0x0000000300037245 */ /* 0x000fe20000201000 */
[C---:B--2---:R-:W-:Y:S01]  /*1d80*/  FFMA R12, R15.reuse, R24, R12 ;  /* 0x000000180f0c7223 */ /* 0x044fe2000000000c */
[C---:B------:R-:W-:Y:S01]  /*1d90*/  FFMA R26, R15.reuse, R25, R14 ;  /* 0x000000190f1a7223 */ /* 0x040fe2000000000e */
[----:B------:R-:W0:Y:S01]  /*1da0*/  LDS.U8 R24, [R23+0x8] ;  /* 0x0000080017187984 */ /* 0x000e220000000000 */
[----:B------:R-:W-:Y:S01]  /*1db0*/  FFMA R22, R15, R22, R7 ;  /* 0x000000160f167223 */ /* 0x000fe20000000007 */
[----:B------:R-:W-:-:S02]  /*1dc0*/  I2FP.F32.U32 R7, R20 ;  /* 0x0000001400077245 */ /* 0x000fc40000201000 */
[----:B------:R-:W1:Y:S01]  /*1dd0*/  LDS.U8 R14, [R23+0x9] ;  /* 0x00000900170e7984 */ /* 0x000e620000000000 */
[----:B------:R-:W-:-:S03]  /*1de0*/  I2FP.F32.U32 R20, R27 ;  /* 0x0000001b00147245 */ /* 0x000fc60000201000 */
[----:B------:R-:W2:Y:S01]  /*1df0*/  LDS.U8 R25, [R23+0xa] ;  /* 0x00000a0017197984 */ /* 0x000ea20000000000 */
[C---:B---3--:R-:W-:Y:S01]  /*1e00*/  FFMA R7, R17.reuse, R7, R26 ;  /* 0x0000000711077223 */ /* 0x048fe2000000001a */
[C---:B------:R-:W-:Y:S01]  /*1e10*/  FFMA R21, R17.reuse, R21, R12 ;  /* 0x0000001511157223 */ /* 0x040fe2000000000c */
[----:B------:R-:W-:Y:S02]  /*1e20*/  FFMA R19, R17, R19, R22 ;  /* 0x0000001311137223 */ /* 0x000fe40000000016 */
[C---:B----4-:R-:W-:Y:S01]  /*1e30*/  FFMA R7, R16.reuse, R2, R7 ;  /* 0x0000000210077223 */ /* 0x050fe20000000007 */
[----:B------:R-:W-:Y:S01]  /*1e40*/  FFMA R3, R16, R3, R21 ;  /* 0x0000000310037223 */ /* 0x000fe20000000015 */
[----:B0-----:R-:W-:Y:S02]  /*1e50*/  I2FP.F32.U32 R24, R24 ;  /* 0x0000001800187245 */ /* 0x001fe40000201000 */
[----:B-1----:R-:W-:-:S03]  /*1e60*/  I2FP.F32.U32 R14, R14 ;  /* 0x0000000e000e7245 */ /* 0x002fc60000201000 */
[----:B------:R-:W-:Y:S01]  /*1e70*/  FFMA R19, R16, R24, R19 ;  /* 0x0000001810137223 */ /* 0x000fe20000000013 */
[----:B--2---:R-:W-:Y:S01]  /*1e80*/  I2FP.F32.U32 R2, R25 ;  /* 0x0000001900027245 */ /* 0x004fe20000201000 */
[----:B-----5:R-:W-:-:S04]  /*1e90*/  FFMA R12, R18, R14, R3 ;  /* 0x0000000e120c7223 */ /* 0x020fc80000000003 */
[C---:B------:R-:W-:Y:S01]  /*1ea0*/  FFMA R14, R18.reuse, R2, R7 ;  /* 0x00000002120e7223 */ /* 0x040fe20000000007 */
[----:B------:R-:W-:-:S07]  /*1eb0*/  FFMA R7, R18, R20, R19 ;  /* 0x0000001412077223 */ /* 0x000fce0000000013 */
.L_x_28:
[----:B------:R-:W-:Y:S05]  /*1ec0*/  BRA.U !UP2, `(.L_x_27) ;  /* 0x000000010ae07547 */ /* 0x000fea000b800000 */
[----:B------:R-:W-:Y:S02]  /*1ed0*/  UISETP.NE.AND UP2, UPT, UR8, 0x1, UPT ;  /* 0x000000010800788c */ /* 0x000fe4000bf45270 */
[----:B------:R-:W-:-:S07]  /*1ee0*/  ULOP3.LUT UP3, URZ, UR17, 0x1, URZ, 0xc0, !UPT ;  /* 0x0000000111ff7892 */ /* 0x000fce000f86c0ff */
[----:B------:R-:W-:Y:S05]  /*1ef0*/  BRA.U !UP2, `(.L_x_29) ;  /* 0x000000010a887547 */ /* 0x000fea000b800000 */
[----:B------:R-:W0:Y:S01]  /*1f00*/  LDC.64 R16, c[0x0][0x390] ;  /* 0x0000e400ff107b82 */ /* 0x000e220000000a00 */
[C---:B------:R-:W-:Y:S01]  /*1f10*/  VIADD R15, R9.reuse, UR16 ;  /* 0x00000010090f7c36 */ /* 0x040fe20008000000 */
[----:B------:R-:W-:-:S06]  /*1f20*/  IADD3 R18, P0, PT, R9, UR16, RZ ;  /* 0x0000001009127c10 */ /* 0x000fcc000ff1e0ff */
[----:B------:R-:W1:Y:S01]  /*1f30*/  LDC.64 R2, c[0x0][0x390] ;  /* 0x0000e400ff027b82 */ /* 0x000e620000000a00 */
[----:B0-----:R-:W-:Y:S01]  /*1f40*/  IMAD.WIDE.U32 R16, R15, 0x4, R16 ;  /* 0x000000040f107825 */ /* 0x001fe200078e0010 */
[----:B------:R-:W-:-:S05]  /*1f50*/  IADD3.X R15, PT, PT, RZ, RZ, RZ, P0, !PT ;  /* 0x000000ffff0f7210 */ /* 0x000fca00007fe4ff */
[----:B------:R0:W2:Y:S01]  /*1f60*/  LDG.E R17, desc[UR14][R16.64] ;  /* 0x0000000e10117981 */ /* 0x0000a2000c1e1900 */
[----:B-1----:R-:W-:-:S04]  /*1f70*/  LEA R2, P0, R18, R2, 0x2 ;  /* 0x0000000212027211 */ /* 0x002fc800078010ff */
[----:B------:R-:W-:-:S05]  /*1f80*/  LEA.HI.X R3, R18, R3, R15, 0x2, P0 ;  /* 0x0000000312037211 */ /* 0x000fca00000f140f */
[----:B------:R1:W3:Y:S01]  /*1f90*/  LDG.E R2, desc[UR14][R2.64+0x4] ;  /* 0x0000040e02027981 */ /* 0x0002e2000c1e1900 */
[----:B------:R-:W4:Y:S01]  /*1fa0*/  S2R R18, SR_CgaCtaId ;  /* 0x0000000000127919 */ /* 0x000f220000008800 */
[----:B------:R-:W-:-:S04]  /*1fb0*/  MOV R15, 0x400 ;  /* 0x00000400000f7802 */ /* 0x000fc80000000f00 */
[----:B----4-:R-:W-:Y:S02]  /*1fc0*/  LEA R18, R18, R15, 0x18 ;  /* 0x0000000f12127211 */ /* 0x010fe400078ec0ff */
[----:B------:R-:W-:-:S05]  /*1fd0*/  IADD3 R15, PT, PT, R6, R9, RZ ;  /* 0x00000009060f7210 */ /* 0x000fca0007ffe0ff */
[----:B------:R-:W-:-:S05]  /*1fe0*/  IMAD R15, R15, 0x3, R18 ;  /* 0x000000030f0f7824 */ /* 0x000fca00078e0212 */
[----:B------:R-:W4:Y:S04]  /*1ff0*/  LDS.U8 R19, [R15+0x1] ;  /* 0x000001000f137984 */ /* 0x000f280000000000 */
[----:B------:R-:W5:Y:S04]  /*2000*/  LDS.U8 R18, [R15] ;  /* 0x000000000f127984 */ /* 0x000f680000000000 */
[----:B------:R-:W1:Y:S04]  /*2010*/  LDS.U8 R20, [R15+0x2] ;  /* 0x000002000f147984 */ /* 0x000e680000000000 */
[----:B0-----:R-:W0:Y:S04]  /*2020*/  LDS.U8 R16, [R15+0x3] ;  /* 0x000003000f107984 */ /* 0x001e280000000000 */
[----:B------:R-:W-:Y:S04]  /*2030*/  LDS.U8 R21, [R15+0x4] ;  /* 0x000004000f157984 */ /* 0x000fe80000000000 */
[----:B------:R-:W0:Y:S01]  /*2040*/  LDS.U8 R22, [R15+0x5] ;  /* 0x000005000f167984 */ /* 0x000e220000000000 */
[----:B------:R-:W-:Y:S01]  /*2050*/  VIADD R9, R9, 0x2 ;  /* 0x0000000209097836 */ /* 0x000fe20000000000 */
[----:B----4-:R-:W-:-:S02]  /*2060*/  I2FP.F32.U32 R19, R19 ;  /* 0x0000001300137245 */ /* 0x010fc40000201000 */
[----:B-----5:R-:W-:Y:S02]  /*2070*/  I2FP.F32.U32 R18, R18 ;  /* 0x0000001200127245 */ /* 0x020fe40000201000 */
[----:B-1----:R-:W-:Y:S02]  /*2080*/  I2FP.F32.U32 R20, R20 ;  /* 0x0000001400147245 */ /* 0x002fe40000201000 */
[----:B0-----:R-:W-:Y:S02]  /*2090*/  I2FP.F32.U32 R16, R16 ;  /* 0x0000001000107245 */ /* 0x001fe40000201000 */
[----:B------:R-:W-:Y:S01]  /*20a0*/  I2FP.F32.U32 R22, R22 ;  /* 0x0000001600167245 */ /* 0x000fe20000201000 */
[C---:B--2---:R-:W-:Y:S01]  /*20b0*/  FFMA R19, R17.reuse, R19, R14 ;  /* 0x0000001311137223 */ /* 0x044fe2000000000e */
[----:B------:R-:W-:Y:S01]  /*20c0*/  I2FP.F32.U32 R14, R21 ;  /* 0x00000015000e7245 */ /* 0x000fe20000201000 */
[C---:B------:R-:W-:Y:S01]  /*20d0*/  FFMA R3, R17.reuse, R18, R12 ;  /* 0x0000001211037223 */ /* 0x040fe2000000000c */
[----:B------:R-:W-:-:S03]  /*20e0*/  FFMA R7, R17, R20, R7 ;  /* 0x0000001411077223 */ /* 0x000fc60000000007 */
[C---:B---3--:R-:W-:Y:S01]  /*20f0*/  FFMA R12, R2.reuse, R16, R3 ;  /* 0x00000010020c7223 */ /* 0x048fe20000000003 */
[C---:B------:R-:W-:Y:S01]  /*2100*/  FFMA R14, R2.reuse, R14, R19 ;  /* 0x0000000e020e7223 */ /* 0x040fe20000000013 */
[----:B------:R-:W-:-:S07]  /*2110*/  FFMA R7, R2, R22, R7 ;  /* 0x0000001602077223 */ /* 0x000fce0000000007 */
.L_x_29:
[----:B------:R-:W-:Y:S05]  /*2120*/  BRA.U !UP3, `(.L_x_27) ;  /* 0x000000010b487547 */ /* 0x000fea000b800000 */
[----:B------:R-:W0:Y:S01]  /*2130*/  LDC.64 R2, c[0x0][0x390] ;  /* 0x0000e400ff027b82 */ /* 0x000e220000000a00 */
[----:B------:R-:W-:-:S05]  /*2140*/  IADD3 R15, PT, PT, R9, UR16, RZ ;  /* 0x00000010090f7c10 */ /* 0x000fca000fffe0ff */
[----:B0-----:R-:W-:-:S06]  /*2150*/  IMAD.WIDE.U32 R2, R15, 0x4, R2 ;  /* 0x000000040f027825 */ /* 0x001fcc00078e0002 */
[----:B------:R-:W2:Y:S01]  /*2160*/  LDG.E R3, desc[UR14][R2.64] ;  /* 0x0000000e02037981 */ /* 0x000ea2000c1e1900 */
[----:B------:R-:W-:Y:S02]  /*2170*/  MOV R15, 0x400 ;  /* 0x00000400000f7802 */ /* 0x000fe40000000f00 */
[----:B------:R-:W-:Y:S01]  /*2180*/  IADD3 R6, PT, PT, R6, R9, RZ ;  /* 0x0000000906067210 */ /* 0x000fe20007ffe0ff */
[----:B------:R-:W0:Y:S02]  /*2190*/  S2R R16, SR_CgaCtaId ;  /* 0x0000000000107919 */ /* 0x000e240000008800 */
[----:B0-----:R-:W-:-:S05]  /*21a0*/  LEA R15, R16, R15, 0x18 ;  /* 0x0000000f100f7211 */ /* 0x001fca00078ec0ff */
[----:B------:R-:W-:-:S05]  /*21b0*/  IMAD R6, R6, 0x3, R15 ;  /* 0x0000000306067824 */ /* 0x000fca00078e020f */
[----:B------:R-:W0:Y:S04]  /*21c0*/  LDS.U8 R9, [R6] ;  /* 0x0000000006097984 */ /* 0x000e280000000000 */
[----:B------:R-:W1:Y:S04]  /*21d0*/  LDS.U8 R15, [R6+0x1] ;  /* 0x00000100060f7984 */ /* 0x000e680000000000 */
[----:B------:R-:W3:Y:S01]  /*21e0*/  LDS.U8 R16, [R6+0x2] ;  /* 0x0000020006107984 */ /* 0x000ee20000000000 */
[----:B0-----:R-:W-:Y:S02]  /*21f0*/  I2FP.F32.U32 R9, R9 ;  /* 0x0000000900097245 */ /* 0x001fe40000201000 */
[----:B-1----:R-:W-:-:S02]  /*2200*/  I2FP.F32.U32 R15, R15 ;  /* 0x0000000f000f7245 */ /* 0x002fc40000201000 */
[----:B---3--:R-:W-:Y:S01]  /*2210*/  I2FP.F32.U32 R16, R16 ;  /* 0x0000001000107245 */ /* 0x008fe20000201000 */
[C---:B--2---:R-:W-:Y:S02]  /*2220*/  FFMA R12, R3.reuse, R9, R12 ;  /* 0x00000009030c7223 */ /* 0x044fe4000000000c */
[C---:B------:R-:W-:Y:S02]  /*2230*/  FFMA R14, R3.reuse, R15, R14 ;  /* 0x0000000f030e7223 */ /* 0x040fe4000000000e */
[----:B------:R-:W-:-:S07]  /*2240*/  FFMA R7, R3, R16, R7 ;  /* 0x0000001003077223 */ /* 0x000fce0000000007 */
.L_x_27:
[----:B------:R-:W-:Y:S05]  /*2250*/  BRA.U UP1, `(.L_x_30) ;  /* 0xfffffff101907547 */ /* 0x000fea000b83ffff */
.L_x_24:
[----:B------:R-:W0:Y:S01]  /*2260*/  LDC.64 R2, c[0x0][0x3a0] ;  /* 0x0000e800ff027b82 */ /* 0x000e220000000a00 */
[----:B------:R-:W2:Y:S01]  /*2270*/  LDCU UR4, c[0x0][0x388] ;  /* 0x00007100ff0477ac */ /* 0x000ea20008000800 */
[----:B------:R-:W3:Y:S08]  /*2280*/  F2I.U32.TRUNC.NTZ R5, R12 ;  /* 0x0000000c00057305 */ /* 0x000ef0000020f000 */
[----:B------:R-:W4:Y:S08]  /*2290*/  F2I.U32.TRUNC.NTZ R9, R14 ;  /* 0x0000000e00097305 */ /* 0x000f30000020f000 */
[----:B------:R-:W5:Y:S01]  /*22a0*/  F2I.U32.TRUNC.NTZ R7, R7 ;  /* 0x0000000700077305 */ /* 0x000f62000020f000 */
[----:B--2---:R-:W-:-:S04]  /*22b0*/  IMAD R11, R10, UR4, R11 ;  /* 0x000000040a0b7c24 */ /* 0x004fc8000f8e020b */
[----:B0-----:R-:W-:-:S05]  /*22c0*/  IMAD.WIDE R2, R11, 0x3, R2 ;  /* 0x000000030b027825 */ /* 0x001fca00078e0202 */
[----:B---3--:R-:W-:Y:S04]  /*22d0*/  STG.E.U8 desc[UR14][R2.64], R5 ;  /* 0x0000000502007986 */ /* 0x008fe8000c10110e */
[----:B----4-:R-:W-:Y:S04]  /*22e0*/  STG.E.U8 desc[UR14][R2.64+0x1], R9 ;  /* 0x0000010902007986 */ /* 0x010fe8000c10110e */
[----:B-----5:R-:W-:Y:S01]  /*22f0*/  STG.E.U8 desc[UR14][R2.64+0x2], R7 ;  /* 0x0000020702007986 */ /* 0x020fe2000c10110e */
[----:B------:R-:W-:Y:S05]  /*2300*/  EXIT ;  /* 0x000000000000794d */ /* 0x000fea0003800000 */
.L_x_31:
        /* <DEDUP_REMOVED lines=15> */
.L_x_41:


//--------------------- .text._Z14blurImgKernel1P6uchar3iiPfiS0_ --------------------------
	.section	.text._Z14blurImgKernel1P6uchar3iiPfiS0_,"ax",@progbits
	.align	128
        .global         _Z14blurImgKernel1P6uchar3iiPfiS0_
        .type           _Z14blurImgKernel1P6uchar3iiPfiS0_,@function
        .size           _Z14blurImgKernel1P6uchar3iiPfiS0_,(.L_x_42 - _Z14blurImgKernel1P6uchar3iiPfiS0_)
        .other          _Z14blurImgKernel1P6uchar3iiPfiS0_,@"STO_CUDA_ENTRY STV_DEFAULT"
_Z14blurImgKernel1P6uchar3iiPfiS0_:
.text._Z14blurImgKernel1P6uchar3iiPfiS0_:
[----:B------:R-:W-:Y:S01]  /*0000*/  LDC R1, c[0x0][0x37c] ;  /* 0x0000df00ff017b82 */ /* 0x000fe20000000800 */
[----:B------:R-:W0:Y:S07]  /*0010*/  S2R R3, SR_TID.Y ;  /* 0x0000000000037919 */ /* 0x000e2e0000002200 */
[----:B------:R-:W0:Y:S01]  /*0020*/  S2UR UR4, SR_CTAID.Y ;  /* 0x00000000000479c3 */ /* 0x000e220000002600 */
[----:B------:R-:W1:Y:S01]  /*0030*/  LDCU.64 UR12, c[0x0][0x388] ;  /* 0x00007100ff0c77ac */ /* 0x000e620008000a00 */
[----:B------:R-:W2:Y:S06]  /*0040*/  S2R R0, SR_TID.X ;  /* 0x0000000000007919 */ /* 0x000eac0000002100 */
[----:B------:R-:W0:Y:S08]  /*0050*/  LDC R10, c[0x0][0x364] ;  /* 0x0000d900ff0a7b82 */ /* 0x000e300000000800 */
[----:B------:R-:W2:Y:S08]  /*0060*/  S2UR UR5, SR_CTAID.X ;  /* 0x00000000000579c3 */ /* 0x000eb00000002500 */
[----:B------:R-:W2:Y:S01]  /*0070*/  LDC R11, c[0x0][0x360] ;  /* 0x0000d800ff0b7b82 */ /* 0x000ea20000000800 */
[----:B0-----:R-:W-:-:S05]  /*0080*/  IMAD R10, R10, UR4, R3 ;  /* 0x000000040a0a7c24 */ /* 0x001fca000f8e0203 */
[----:B-1----:R-:W-:Y:S01]  /*0090*/  ISETP.GE.AND P0, PT, R10, UR13, PT ;  /* 0x0000000d0a007c0c */ /* 0x002fe2000bf06270 */
[----:B--2---:R-:W-:-:S05]  /*00a0*/  IMAD R11, R11, UR5, R0 ;  /* 0x000000050b0b7c24 */ /* 0x004fca000f8e0200 */
[----:B------:R-:W-:-:S13]  /*00b0*/  ISETP.GE.OR P0, PT, R11, UR12, P0 ;  /* 0x0000000c0b007c0c */ /* 0x000fda0008706670 */
[----:B------:R-:W-:Y:S05]  /*00c0*/  @P0 EXIT ;  /* 0x000000000000094d */ /* 0x000fea0003800000 */
[----:B------:R-:W0:Y:S01]  /*00d0*/  LDCU UR5, c[0x0][0x398] ;  /* 0x00007300ff0577ac */ /* 0x000e220008000800 */
[----:B------:R-:W-:Y:S02]  /*00e0*/  IMAD.MOV.U32 R0, RZ, RZ, RZ ;  /* 0x000000ffff007224 */ /* 0x000fe400078e00ff */
[----:B------:R-:W-:Y:S01]  /*00f0*/  IMAD.MOV.U32 R28, RZ, RZ, RZ ;  /* 0x000000ffff1c7224 */ /* 0x000fe200078e00ff */
[----:B------:R-:W1:Y:S01]  /*0100*/  LDCU.64 UR10, c[0x0][0x358] ;  /* 0x00006b00ff0a77ac */ /* 0x000e620008000a00 */
[----:B------:R-:W-:Y:S01]  /*0110*/  IMAD.MOV.U32 R24, RZ, RZ, RZ ;  /* 0x000000ffff187224 */ /* 0x000fe200078e00ff */
[----:B0-----:R-:W-:-:S09]  /*0120*/  UISETP.GE.AND UP0, UPT, UR5, 0x1, UPT ;  /* 0x000000010500788c */ /* 0x001fd2000bf06270 */
[----:B-1----:R-:W-:Y:S05]  /*0130*/  BRA.U !UP0, `(.L_x_32) ;  /* 0x00000015081c7547 */ /* 0x002fea000b800000 */
[----:B------:R-:W-:Y:S01]  /*0140*/  USHF.R.U32.HI UR4, URZ, 0x1, UR5 ;  /* 0x00000001ff047899 */ /* 0x000fe20008011605 */
[----:B------:R-:W-:Y:S01]  /*0150*/  IMAD.MOV.U32 R24, RZ, RZ, RZ ;  /* 0x000000ffff187224 */ /* 0x000fe200078e00ff */
[----:B------:R-:W-:Y:S01]  /*0160*/  ULOP3.LUT UR7, UR5, 0x7, URZ, 0xc0, !UPT ;  /* 0x0000000705077892 */ /* 0x000fe2000f8ec0ff */
[----:B------:R-:W-:Y:S01]  /*0170*/  IMAD.MOV.U32 R28, RZ, RZ, RZ ;  /* 0x000000ffff1c7224 */ /* 0x000fe200078e00ff */
[----:B------:R-:W-:Y:S01]  /*0180*/  UIADD3 UR6, UPT, UPT, UR12, -0x1, URZ ;  /* 0xffffffff0c067890 */ /* 0x000fe2000fffe0ff */
[----:B------:R-:W-:Y:S01]  /*0190*/  IMAD.MOV.U32 R0, RZ, RZ, RZ ;  /* 0x000000ffff007224 */ /* 0x000fe200078e00ff */
[----:B------:R-:W-:Y:S01]  /*01a0*/  ULOP3.LUT UR5, UR5, 0x7ffffff8, URZ, 0xc0, !UPT ;  /* 0x7ffffff805057892 */ /* 0x000fe2000f8ec0ff */
[----:B------:R-:W-:Y:S02]  /*01b0*/  VIADD R12, R10, -UR4 ;  /* 0x800000040a0c7c36 */ /* 0x000fe40008000000 */
[----:B------:R-:W-:Y:S01]  /*01c0*/  VIADD R13, R11, -UR4 ;  /* 0x800000040b0d7c36 */ /* 0x000fe20008000000 */
[----:B------:R-:W-:-:S08]  /*01d0*/  UMOV UR4, URZ ;  /* 0x000000ff00047c82 */ /* 0x000fd00008000000 */
.L_x_38:
[----:B------:R-:W0:Y:S01]  /*01e0*/  LDC R3, c[0x0][0x38c] ;  /* 0x0000e300ff037b82 */ /* 0x000e220000000800 */
[----:B------:R-:W1:Y:S01]  /*01f0*/  LDCU UR14, c[0x0][0x398] ;  /* 0x00007300ff0e77ac */ /* 0x000e620008000800 */
[----:B------:R-:W-:Y:S02]  /*0200*/  VIADD R14, R12, UR4 ;  /* 0x000000040c0e7c36 */ /* 0x000fe40008000000 */
[----:B------:R-:W-:-:S03]  /*0210*/  IMAD.MOV.U32 R18, RZ, RZ, RZ ;  /* 0x000000ffff127224 */ /* 0x000fc600078e00ff */
[C---:B------:R-:W-:Y:S01]  /*0220*/  ISETP.GE.AND P0, PT, R14.reuse, RZ, PT ;  /* 0x000000ff0e00720c */ /* 0x040fe20003f06270 */
[----:B-1----:R-:W-:Y:S02]  /*0230*/  UISETP.GE.U32.AND UP1, UPT, UR14, 0x8, UPT ;  /* 0x000000080e00788c */ /* 0x002fe4000bf26070 */
[----:B------:R-:W-:Y:S02]  /*0240*/  UIMAD UR13, UR4, UR14, URZ ;  /* 0x0000000e040d72a4 */ /* 0x000fe4000f8e02ff */
[----:B------:R-:W-:Y:S01]  /*0250*/  UIADD3 UR4, UPT, UPT, UR4, 0x1, URZ ;  /* 0x0000000104047890 */ /* 0x000fe2000fffe0ff */
[----:B0-----:R-:W-:-:S03]  /*0260*/  ISETP.GE.AND P1, PT, R14, R3, PT ;  /* 0x000000030e00720c */ /* 0x001fc60003f26270 */
[----:B------:R-:W-:-:S10]  /*0270*/  UISETP.NE.AND UP0, UPT, UR4, UR14, UPT ;  /* 0x0000000e0400728c */ /* 0x000fd4000bf05270 */
[----:B------:R-:W-:-:S05]  /*0280*/  @P1 VIADD R14, R3, 0xffffffff ;  /* 0xffffffff030e1836 */ /* 0x000fca0000000000 */
[----:B------:R-:W-:Y:S01]  /*0290*/  SEL R14, R14, RZ, P0 ;  /* 0x000000ff0e0e7207 */ /* 0x000fe20000000000 */
[----:B------:R-:W-:Y:S06]  /*02a0*/  BRA.U !UP1, `(.L_x_33) ;  /* 0x0000000909487547 */ /* 0x000fec000b800000 */
[----:B------:R-:W-:Y:S01]  /*02b0*/  IMAD.MOV.U32 R16, RZ, RZ, RZ ;  /* 0x000000ffff107224 */ /* 0x000fe200078e00ff */
[----:B------:R-:W0:Y:S06]  /*02c0*/  LDCU UR8, c[0x0][0x388] ;  /* 0x00007100ff0877ac */ /* 0x000e2c0008000800 */
.L_x_34:
[----:B------:R-:W1:Y:S01]  /*02d0*/  LDC.64 R2, c[0x0][0x390] ;  /* 0x0000e400ff027b82 */ /* 0x000e620000000a00 */
[----:B------:R-:W-:Y:S01]  /*02e0*/  IADD3 R21, PT, PT, R13, R16, RZ ;  /* 0x000000100d157210 */ /* 0x000fe20007ffe0ff */
[----:B------:R-:W-:-:S03]  /*02f0*/  VIADD R9, R16, UR13 ;  /* 0x0000000d10097c36 */ /* 0x000fc60008000000 */
[----:B0-----:R-:W-:-:S03]  /*0300*/  ISETP.GE.AND P1, PT, R21, UR8, PT ;  /* 0x0000000815007c0c */ /* 0x001fc6000bf26270 */
[----:B------:R-:W0:Y:S01]  /*0310*/  LDC.64 R4, c[0x0][0x380] ;  /* 0x0000e000ff047b82 */ /* 0x000e220000000a00 */
[C---:B------:R-:W-:Y:S01]  /*0320*/  VIADD R8, R21.reuse, 0x1 ;  /* 0x0000000115087836 */ /* 0x040fe20000000000 */
[C---:B------:R-:W-:Y:S02]  /*0330*/  ISETP.GE.AND P0, PT, R21.reuse, RZ, PT ;  /* 0x000000ff1500720c */ /* 0x040fe40003f06270 */
[----:B------:R-:W-:Y:S02]  /*0340*/  SEL R6, R21, UR6, !P1 ;  /* 0x0000000615067c07 */ /* 0x000fe4000c800000 */
[----:B------:R-:W-:Y:S02]  /*0350*/  ISETP.GE.AND P1, PT, R8, UR8, PT ;  /* 0x0000000808007c0c */ /* 0x000fe4000bf26270 */
[----:B------:R-:W-:Y:S02]  /*0360*/  SEL R7, R6, RZ, P0 ;  /* 0x000000ff06077207 */ /* 0x000fe40000000000 */
[----:B------:R-:W-:-:S02]  /*0370*/  ISETP.GE.AND P0, PT, R8, RZ, PT ;  /* 0x000000ff0800720c */ /* 0x000fc40003f06270 */
[----:B------:R-:W-:Y:S01]  /*0380*/  SEL R8, R8, UR6, !P1 ;  /* 0x0000000608087c07 */ /* 0x000fe2000c800000 */
[----:B------:R-:W-:Y:S02]  /*0390*/  IMAD R7, R14, UR8, R7 ;  /* 0x000000080e077c24 */ /* 0x000fe4000f8e0207 */
[----:B-1----:R-:W-:Y:S01]  /*03a0*/  IMAD.WIDE.U32 R2, R9, 0x4, R2 ;  /* 0x0000000409027825 */ /* 0x002fe200078e0002 */
[----:B------:R-:W-:-:S04]  /*03b0*/  SEL R9, R8, RZ, P0 ;  /* 0x000000ff08097207 */ /* 0x000fc80000000000 */
[----:B------:R-:W2:Y:S01]  /*03c0*/  LDG.E R25, desc[UR10][R2.64] ;  /* 0x0000000a02197981 */ /* 0x000ea2000c1e1900 */
[----:B0-----:R-:W-:-:S03]  /*03d0*/  IMAD.WIDE R6, R7, 0x3, R4 ;  /* 0x0000000307067825 */ /* 0x001fc600078e0204 */
[----:B------:R-:W3:Y:S01]  /*03e0*/  LDG.E R17, desc[UR10][R2.64+0x4] ;  /* 0x0000040a02117981 */ /* 0x000ee2000c1e1900 */
[----:B------:R-:W-:-:S03]  /*03f0*/  IMAD R9, R14, UR8, R9 ;  /* 0x000000080e097c24 */ /* 0x000fc6000f8e0209 */
[----:B------:R-:W4:Y:S01]  /*0400*/  LDG.E.U8 R26, desc[UR10][R6.64] ;  /* 0x0000000a061a7981 */ /* 0x000f22000c1e1100 */
[----:B------:R-:W-:-:S03]  /*0410*/  IMAD.WIDE R22, R9, 0x3, R4 ;  /* 0x0000000309167825 */ /* 0x000fc600078e0204 */
[----:B------:R-:W5:Y:S04]  /*0420*/  LDG.E.U8 R29, desc[UR10][R6.64+0x1] ;  /* 0x0000010a061d7981 */ /* 0x000f68000c1e1100 */
[----:B------:R-:W3:Y:S04]  /*0430*/  LDG.E.U8 R19, desc[UR10][R22.64] ;  /* 0x0000000a16137981 */ /* 0x000ee8000c1e1100 */
[----:B------:R0:W3:Y:S04]  /*0440*/  LDG.E.U8 R27, desc[UR10][R6.64+0x2] ;  /* 0x0000020a061b7981 */ /* 0x0000e8000c1e1100 */
[----:B------:R-:W3:Y:S04]  /*0450*/  LDG.E.U8 R18, desc[UR10][R22.64+0x2] ;  /* 0x0000020a16127981 */ /* 0x000ee8000c1e1100 */
[----:B------:R1:W3:Y:S01]  /*0460*/  LDG.E.U8 R20, desc[UR10][R22.64+0x1] ;  /* 0x0000010a16147981 */ /* 0x0002e2000c1e1100 */
[----:B------:R-:W-:-:S05]  /*0470*/  VIADD R8, R21, 0x2 ;  /* 0x0000000215087836 */ /* 0x000fca0000000000 */
[C---:B------:R-:W-:Y:S02]  /*0480*/  ISETP.GE.AND P1, PT, R8.reuse, UR8, PT ;  /* 0x0000000808007c0c */ /* 0x040fe4000bf26270 */
[C---:B------:R-:W-:Y:S02]  /*0490*/  ISETP.GE.AND P0, PT, R8.reuse, RZ, PT ;  /* 0x000000ff0800720c */ /* 0x040fe40003f06270 */
[----:B------:R-:W-:-:S04]  /*04a0*/  SEL R8, R8, UR6, !P1 ;  /* 0x0000000608087c07 */ /* 0x000fc8000c800000 */
[----:B0-----:R-:W-:-:S05]  /*04b0*/  SEL R7, R8, RZ, P0 ;  /* 0x000000ff08077207 */ /* 0x001fca0000000000 */
[----:B------:R-:W-:-:S04]  /*04c0*/  IMAD R7, R14, UR8, R7 ;  /* 0x000000080e077c24 */ /* 0x000fc8000f8e0207 */
[----:B------:R-:W-:-:S05]  /*04d0*/  IMAD.WIDE R6, R7, 0x3, R4 ;  /* 0x0000000307067825 */ /* 0x000fca00078e0204 */
[----:B------:R-:W3:Y:S01]  /*04e0*/  LDG.E.U8 R8, desc[UR10][R6.64] ;  /* 0x0000000a06087981 */ /* 0x000ee2000c1e1100 */
[----:B-1----:R-:W-:-:S03]  /*04f0*/  VIADD R22, R21, 0x3 ;  /* 0x0000000315167836 */ /* 0x002fc60000000000 */
[----:B------:R-:W3:Y:S04]  /*0500*/  LDG.E.U8 R9, desc[UR10][R6.64+0x1] ;  /* 0x0000010a06097981 */ /* 0x000ee8000c1e1100 */
[----:B------:R0:W3:Y:S01]  /*0510*/  LDG.E.U8 R15, desc[UR10][R6.64+0x2] ;  /* 0x0000020a060f7981 */ /* 0x0000e2000c1e1100 */
[C---:B------:R-:W-:Y:S02]  /*0520*/  ISETP.GE.AND P1, PT, R22.reuse, UR8, PT ;  /* 0x0000000816007c0c */ /* 0x040fe4000bf26270 */
[C---:B------:R-:W-:Y:S02]  /*0530*/  ISETP.GE.AND P0, PT, R22.reuse, RZ, PT ;  /* 0x000000ff1600720c */ /* 0x040fe40003f06270 */
[----:B------:R-:W-:-:S04]  /*0540*/  SEL R22, R22, UR6, !P1 ;  /* 0x0000000616167c07 */ /* 0x000fc8000c800000 */
[----:B------:R-:W-:-:S05]  /*0550*/  SEL R23, R22, RZ, P0 ;  /* 0x000000ff16177207 */ /* 0x000fca0000000000 */
[----:B0-----:R-:W-:-:S04]  /*0560*/  IMAD R7, R14, UR8, R23 ;  /* 0x000000080e077c24 */ /* 0x001fc8000f8e0217 */
[----:B------:R-:W-:-:S05]  /*0570*/  IMAD.WIDE R6, R7, 0x3, R4 ;  /* 0x0000000307067825 */ /* 0x000fca00078e0204 */
[----:B------:R-:W3:Y:S04]  /*0580*/  LDG.E.U8 R23, desc[UR10][R6.64] ;  /* 0x0000000a06177981 */ /* 0x000ee8000c1e1100 */
[----:B------:R-:W3:Y:S01]  /*0590*/  LDG.E.U8 R22, desc[UR10][R6.64+0x1] ;  /* 0x0000010a06167981 */ /* 0x000ee2000c1e1100 */
[----:B----4-:R-:W-:Y:S02]  /*05a0*/  I2FP.F32.U32 R26, R26 ;  /* 0x0000001a001a7245 */ /* 0x010fe40000201000 */
[----:B-----5:R-:W-:-:S03]  /*05b0*/  I2FP.F32.U32 R29, R29 ;  /* 0x0000001d001d7245 */ /* 0x020fc60000201000 */
[C---:B--2---:R-:W-:Y:S02]  /*05c0*/  FFMA R26, R25.reuse, R26, R0 ;  /* 0x0000001a191a7223 */ /* 0x044fe40000000000 */
[----:B------:R-:W2:Y:S01]  /*05d0*/  LDG.E R0, desc[UR10][R2.64+0x8] ;  /* 0x0000080a02007981 */ /* 0x000ea2000c1e1900 */
[----:B---3--:R-:W-:Y:S01]  /*05e0*/  I2FP.F32.U32 R19, R19 ;  /* 0x0000001300137245 */ /* 0x008fe20000201000 */
[----:B------:R-:W-:-:S04]  /*05f0*/  FFMA R28, R25, R29, R28 ;  /* 0x0000001d191c7223 */ /* 0x000fc8000000001c */
[----:B------:R-:W-:Y:S01]  /*0600*/  FFMA R29, R17, R19, R26 ;  /* 0x00000013111d7223 */ /* 0x000fe2000000001a */
[----:B------:R-:W-:-:S05]  /*0610*/  VIADD R19, R21, 0x4 ;  /* 0x0000000415137836 */ /* 0x000fca0000000000 */
[C---:B------:R-:W-:Y:S02]  /*0620*/  ISETP.GE.AND P1, PT, R19.reuse, UR8, PT ;  /* 0x0000000813007c0c */ /* 0x040fe4000bf26270 */
[C---:B------:R-:W-:Y:S02]  /*0630*/  ISETP.GE.AND P0, PT, R19.reuse, RZ, PT ;  /* 0x000000ff1300720c */ /* 0x040fe40003f06270 */
[----:B------:R-:W-:Y:S02]  /*0640*/  SEL R19, R19, UR6, !P1 ;  /* 0x0000000613137c07 */ /* 0x000fe4000c800000 */
[----:B------:R-:W-:Y:S02]  /*0650*/  I2FP.F32.U32 R27, R27 ;  /* 0x0000001b001b7245 */ /* 0x000fe40000201000 */
[----:B------:R-:W-:Y:S02]  /*0660*/  SEL R19, R19, RZ, P0 ;  /* 0x000000ff13137207 */ /* 0x000fe40000000000 */
[----:B------:R-:W-:Y:S01]  /*0670*/  I2FP.F32.U32 R18, R18 ;  /* 0x0000001200127245 */ /* 0x000fe20000201000 */
[----:B------:R-:W-:-:S02]  /*0680*/  FFMA R24, R25, R27, R24 ;  /* 0x0000001b19187223 */ /* 0x000fc40000000018 */
[----:B------:R-:W-:Y:S01]  /*0690*/  IMAD R19, R14, UR8, R19 ;  /* 0x000000080e137c24 */ /* 0x000fe2000f8e0213 */
[----:B------:R0:W3:Y:S01]  /*06a0*/  LDG.E.U8 R27, desc[UR10][R6.64+0x2] ;  /* 0x0000020a061b7981 */ /* 0x0000e2000c1e1100 */
[----:B------:R-:W-:Y:S01]  /*06b0*/  I2FP.F32.U32 R25, R20 ;  /* 0x0000001400197245 */ /* 0x000fe20000201000 */
[----:B------:R-:W-:Y:S02]  /*06c0*/  FFMA R24, R17, R18, R24 ;  /* 0x0000001211187223 */ /* 0x000fe40000000018 */
[----:B------:R-:W4:Y:S01]  /*06d0*/  LDG.E R20, desc[UR10][R2.64+0xc] ;  /* 0x00000c0a02147981 */ /* 0x000f22000c1e1900 */
[----:B0-----:R-:W-:-:S03]  /*06e0*/  IMAD.WIDE R6, R19, 0x3, R4 ;  /* 0x0000000313067825 */ /* 0x001fc600078e0204 */
[----:B------:R-:W5:Y:S04]  /*06f0*/  LDG.E R19, desc[UR10][R2.64+0x10] ;  /* 0x0000100a02137981 */ /* 0x000f68000c1e1900 */
[----:B------:R-:W4:Y:S01]  /*0700*/  LDG.E.U8 R18, desc[UR10][R6.64] ;  /* 0x0000000a06127981 */ /* 0x000f22000c1e1100 */
[----:B------:R-:W-:Y:S01]  /*0710*/  I2FP.F32.U32 R8, R8 ;  /* 0x0000000800087245 */ /* 0x000fe20000201000 */
[----:B------:R-:W-:Y:S01]  /*0720*/  FFMA R25, R17, R25, R28 ;  /* 0x0000001911197223 */ /* 0x000fe2000000001c */
[----:B------:R-:W-:Y:S02]  /*0730*/  I2FP.F32.U32 R26, R9 ;  /* 0x00000009001a7245 */ /* 0x000fe40000201000 */
[----:B------:R-:W-:Y:S02]  /*0740*/  I2FP.F32.U32 R15, R15 ;  /* 0x0000000f000f7245 */ /* 0x000fe40000201000 */
[----:B------:R-:W-:Y:S01]  /*0750*/  I2FP.F32.U32 R23, R23 ;  /* 0x0000001700177245 */ /* 0x000fe20000201000 */
[----:B--2---:R-:W-:Y:S01]  /*0760*/  FFMA R29, R0, R8, R29 ;  /* 0x00000008001d7223 */ /* 0x004fe2000000001d */
[----:B------:R-:W-:-:S02]  /*0770*/  VIADD R8, R21, 0x5 ;  /* 0x0000000515087836 */ /* 0x000fc40000000000 */
[C---:B------:R-:W-:Y:S01]  /*0780*/  FFMA R17, R0.reuse, R26, R25 ;  /* 0x0000001a00117223 */ /* 0x040fe20000000019 */
[----:B------:R-:W-:Y:S02]  /*0790*/  FFMA R0, R0, R15, R24 ;  /* 0x0000000f00007223 */ /* 0x000fe40000000018 */
[----:B------:R-:W2:Y:S01]  /*07a0*/  LDG.E.U8 R15, desc[UR10][R6.64+0x1] ;  /* 0x0000010a060f7981 */ /* 0x000ea2000c1e1100 */
[----:B------:R-:W-:-:S03]  /*07b0*/  ISETP.GE.AND P1, PT, R8, UR8, PT ;  /* 0x0000000808007c0c */ /* 0x000fc6000bf26270 */
[----:B------:R0:W2:Y:S01]  /*07c0*/  LDG.E.U8 R24, desc[UR10][R6.64+0x2] ;  /* 0x0000020a06187981 */ /* 0x0000a2000c1e1100 */
[C---:B------:R-:W-:Y:S02]  /*07d0*/  ISETP.GE.AND P0, PT, R8.reuse, RZ, PT ;  /* 0x000000ff0800720c */ /* 0x040fe40003f06270 */
[----:B------:R-:W-:Y:S01]  /*07e0*/  SEL R8, R8, UR6, !P1 ;  /* 0x0000000608087c07 */ /* 0x000fe2000c800000 */
[C---:B0-----:R-:W-:Y:S02]  /*07f0*/  VIADD R6, R21.reuse, 0x6 ;  /* 0x0000000615067836 */ /* 0x041fe40000000000 */
[----:B------:R-:W-:Y:S01]  /*0800*/  VIADD R21, R21, 0x7 ;  /* 0x0000000715157836 */ /* 0x000fe20000000000 */
[----:B------:R-:W-:Y:S02]  /*0810*/  SEL R9, R8, RZ, P0 ;  /* 0x000000ff08097207 */ /* 0x000fe40000000000 */
[C---:B------:R-:W-:Y:S02]  /*0820*/  ISETP.GE.AND P1, PT, R6.reuse, UR8, PT ;  /* 0x0000000806007c0c */ /* 0x040fe4000bf26270 */
[----:B------:R-:W-:-:S02]  /*0830*/  ISETP.GE.AND P0, PT, R6, RZ, PT ;  /* 0x000000ff0600720c */ /* 0x000fc40003f06270 */
[C---:B------:R-:W-:Y:S02]  /*0840*/  ISETP.GE.AND P3, PT, R21.reuse, UR8, PT ;  /* 0x0000000815007c0c */ /* 0x040fe4000bf66270 */
[----:B------:R-:W-:Y:S01]  /*0850*/  SEL R6, R6, UR6, !P1 ;  /* 0x0000000606067c07 */ /* 0x000fe2000c800000 */
[----:B------:R-:W-:Y:S01]  /*0860*/  IMAD R9, R14, UR8, R9 ;  /* 0x000000080e097c24 */ /* 0x000fe2000f8e0209 */
[C---:B------:R-:W-:Y:S02]  /*0870*/  ISETP.GE.AND P2, PT, R21.reuse, RZ, PT ;  /* 0x000000ff1500720c */ /* 0x040fe40003f46270 */
[----:B------:R-:W-:Y:S02]  /*0880*/  SEL R21, R21, UR6, !P3 ;  /* 0x0000000615157c07 */ /* 0x000fe4000d800000 */
[----:B------:R-:W-:Y:S01]  /*0890*/  SEL R7, R6, RZ, P0 ;  /* 0x000000ff06077207 */ /* 0x000fe20000000000 */
[----:B------:R-:W-:Y:S01]  /*08a0*/  IMAD.WIDE R8, R9, 0x3, R4 ;  /* 0x0000000309087825 */ /* 0x000fe200078e0204 */
[----:B------:R-:W-:-:S03]  /*08b0*/  SEL R21, R21, RZ, P2 ;  /* 0x000000ff15157207 */ /* 0x000fc60001000000 */
[C---:B------:R-:W-:Y:S01]  /*08c0*/  IMAD R7, R14.reuse, UR8, R7 ;  /* 0x000000080e077c24 */ /* 0x040fe2000f8e0207 */
[----:B------:R-:W2:Y:S01]  /*08d0*/  LDG.E.U8 R25, desc[UR10][R8.64] ;  /* 0x0000000a08197981 */ /* 0x000ea2000c1e1100 */
[----:B------:R-:W-:-:S03]  /*08e0*/  IMAD R21, R14, UR8, R21 ;  /* 0x000000080e157c24 */ /* 0x000fc6000f8e0215 */
[----:B------:R-:W2:Y:S01]  /*08f0*/  LDG.E.U8 R26, desc[UR10][R8.64+0x1] ;  /* 0x0000010a081a7981 */ /* 0x000ea2000c1e1100 */
[----:B------:R-:W-:-:S03]  /*0900*/  IMAD.WIDE R6, R7, 0x3, R4 ;  /* 0x0000000307067825 */ /* 0x000fc600078e0204 */
[----:B------:R0:W2:Y:S01]  /*0910*/  LDG.E.U8 R28, desc[UR10][R8.64+0x2] ;  /* 0x0000020a081c7981 */ /* 0x0000a2000c1e1100 */
[----:B---3--:R-:W-:Y:S01]  /*0920*/  I2FP.F32.U32 R27, R27 ;  /* 0x0000001b001b7245 */ /* 0x008fe20000201000 */
[----:B------:R-:W-:Y:S02]  /*0930*/  IMAD.WIDE R4, R21, 0x3, R4 ;  /* 0x0000000315047825 */ /* 0x000fe400078e0204 */
[----:B------:R-:W3:Y:S01]  /*0940*/  LDG.E.U8 R21, desc[UR10][R6.64+0x2] ;  /* 0x0000020a06157981 */ /* 0x000ee2000c1e1100 */
[----:B0-----:R-:W-:-:S03]  /*0950*/  I2FP.F32.U32 R8, R22 ;  /* 0x0000001600087245 */ /* 0x001fc60000201000 */
[----:B------:R-:W3:Y:S01]  /*0960*/  LDG.E R9, desc[UR10][R2.64+0x14] ;  /* 0x0000140a02097981 */ /* 0x000ee2000c1e1900 */
[----:B----4-:R-:W-:Y:S01]  /*0970*/  I2FP.F32.U32 R22, R18 ;  /* 0x0000001200167245 */ /* 0x010fe20000201000 */
[C---:B------:R-:W-:Y:S02]  /*0980*/  FFMA R8, R20.reuse, R8, R17 ;  /* 0x0000000814087223 */ /* 0x040fe40000000011 */
[----:B------:R-:W4:Y:S01]  /*0990*/  LDG.E.U8 R18, desc[UR10][R6.64+0x1] ;  /* 0x0000010a06127981 */ /* 0x000f22000c1e1100 */
[----:B------:R-:W-:-:S03]  /*09a0*/  FFMA R29, R20, R23, R29 ;  /* 0x00000017141d7223 */ /* 0x000fc6000000001d */
[----:B------:R0:W4:Y:S01]  /*09b0*/  LDG.E.U8 R17, desc[UR10][R6.64] ;  /* 0x0000000a06117981 */ /* 0x000122000c1e1100 */
[----:B------:R-:W-:-:S03]  /*09c0*/  FFMA R0, R20, R27, R0 ;  /* 0x0000001b14007223 */ /* 0x000fc60000000000 */
[----:B------:R-:W4:Y:S04]  /*09d0*/  LDG.E.U8 R27, desc[UR10][R4.64] ;  /* 0x0000000a041b7981 */ /* 0x000f28000c1e1100 */
[----:B------:R-:W4:Y:S04]  /*09e0*/  LDG.E.U8 R23, desc[UR10][R4.64+0x1] ;  /* 0x0000010a04177981 */ /* 0x000f28000c1e1100 */
[----:B------:R-:W4:Y:S01]  /*09f0*/  LDG.E R20, desc[UR10][R2.64+0x18] ;  /* 0x0000180a02147981 */ /* 0x000f22000c1e1900 */
[----:B-----5:R-:W-:-:S03]  /*0a00*/  FFMA R22, R19, R22, R29 ;  /* 0x0000001613167223 */ /* 0x020fc6000000001d */
[----:B------:R1:W5:Y:S04]  /*0a10*/  LDG.E R29, desc[UR10][R2.64+0x1c] ;  /* 0x00001c0a021d7981 */ /* 0x000368000c1e1900 */
[----:B------:R-:W1:Y:S01]  /*0a20*/  LDG.E.U8 R4, desc[UR10][R4.64+0x2] ;  /* 0x0000020a04047981 */ /* 0x000e62000c1e1100 */
[----:B------:R-:W-:-:S04]  /*0a30*/  IADD3 R16, PT, PT, R16, 0x8, RZ ;  /* 0x0000000810107810 */ /* 0x000fc80007ffe0ff */
[----:B------:R-:W-:Y:S02]  /*0a40*/  ISETP.NE.AND P0, PT, R16, UR5, PT ;  /* 0x0000000510007c0c */ /* 0x000fe4000bf05270 */
[----:B--2---:R-:W-:Y:S02]  /*0a50*/  I2FP.F32.U32 R15, R15 ;  /* 0x0000000f000f7245 */ /* 0x004fe40000201000 */
[----:B------:R-:W-:-:S03]  /*0a60*/  I2FP.F32.U32 R24, R24 ;  /* 0x0000001800187245 */ /* 0x000fc60000201000 */
[C---:B------:R-:W-:Y:S02]  /*0a70*/  FFMA R8, R19.reuse, R15, R8 ;  /* 0x0000000f13087223 */ /* 0x040fe40000000008 */
[----:B------:R-:W-:Y:S01]  /*0a80*/  FFMA R0, R19, R24, R0 ;  /* 0x0000001813007223 */ /* 0x000fe20000000000 */
[----:B------:R-:W-:Y:S02]  /*0a90*/  I2FP.F32.U32 R25, R25 ;  /* 0x0000001900197245 */ /* 0x000fe40000201000 */
[----:B------:R-:W-:Y:S02]  /*0aa0*/  I2FP.F32.U32 R15, R26 ;  /* 0x0000001a000f7245 */ /* 0x000fe40000201000 */
[----:B0-----:R-:W-:Y:S02]  /*0ab0*/  I2FP.F32.U32 R7, R28 ;  /* 0x0000001c00077245 */ /* 0x001fe40000201000 */
[----:B---3--:R-:W-:Y:S01]  /*0ac0*/  I2FP.F32.U32 R21, R21 ;  /* 0x0000001500157245 */ /* 0x008fe20000201000 */
[C---:B------:R-:W-:Y:S01]  /*0ad0*/  FFMA R25, R9.reuse, R25, R22 ;  /* 0x0000001909197223 */ /* 0x040fe20000000016 */
[C---:B------:R-:W-:Y:S01]  /*0ae0*/  FFMA R15, R9.reuse, R15, R8 ;  /* 0x0000000f090f7223 */ /* 0x040fe20000000008 */
[----:B------:R-:W-:Y:S01]  /*0af0*/  FFMA R7, R9, R7, R0 ;  /* 0x0000000709077223 */ /* 0x000fe20000000000 */
[----:B----4-:R-:W-:-:S02]  /*0b00*/  I2FP.F32.U32 R18, R18 ;  /* 0x0000001200127245 */ /* 0x010fc40000201000 */
[----:B------:R-:W-:Y:S02]  /*0b10*/  I2FP.F32.U32 R17, R17 ;  /* 0x0000001100117245 */ /* 0x000fe40000201000 */
[----:B------:R-:W-:Y:S02]  /*0b20*/  I2FP.F32.U32 R27, R27 ;  /* 0x0000001b001b7245 */ /* 0x000fe40000201000 */
[----:B------:R-:W-:Y:S01]  /*0b30*/  I2FP.F32.U32 R23, R23 ;  /* 0x0000001700177245 */ /* 0x000fe20000201000 */
[C---:B------:R-:W-:Y:S01]  /*0b40*/  FFMA R0, R20.reuse, R17, R25 ;  /* 0x0000001114007223 */ /* 0x040fe20000000019 */
[C---:B------:R-:W-:Y:S01]  /*0b50*/  FFMA R18, R20.reuse, R18, R15 ;  /* 0x0000001214127223 */ /* 0x040fe2000000000f */
[----:B------:R-:W-:Y:S01]  /*0b60*/  FFMA R20, R20, R21, R7 ;  /* 0x0000001514147223 */ /* 0x000fe20000000007 */
[----:B-1----:R-:W-:Y:S01]  /*0b70*/  I2FP.F32.U32 R3, R4 ;  /* 0x0000000400037245 */ /* 0x002fe20000201000 */
[C---:B-----5:R-:W-:Y:S01]  /*0b80*/  FFMA R0, R29.reuse, R27, R0 ;  /* 0x0000001b1d007223 */ /* 0x060fe20000000000 */
[----:B------:R-:W-:-:S03]  /*0b90*/  FFMA R28, R29, R23, R18 ;  /* 0x000000171d1c7223 */ /* 0x000fc60000000012 */
[----:B------:R-:W-:Y:S01]  /*0ba0*/  FFMA R24, R29, R3, R20 ;  /* 0x000000031d187223 */ /* 0x000fe20000000014 */
[----:B------:R-:W-:Y:S06]  /*0bb0*/  @P0 BRA `(.L_x_34) ;  /* 0xfffffff400c40947 */ /* 0x000fec000383ffff */
[----:B------:R-:W-:-:S07]  /*0bc0*/  IMAD.U32 R18, RZ, RZ, UR5 ;  /* 0x00000005ff127e24 */ /* 0x000fce000f8e00ff */
.L_x_33:
[----:B------:R-:W-:-:S09]  /*0bd0*/  UISETP.NE.AND UP1, UPT, UR7, URZ, UPT ;  /* 0x000000ff0700728c */ /* 0x000fd2000bf25270 */
[----:B------:R-:W-:Y:S05]  /*0be0*/  BRA.U !UP1, `(.L_x_35) ;  /* 0x00000009096c7547 */ /* 0x000fea000b800000 */
[----:B------:R-:W-:Y:S02]  /*0bf0*/  UIADD3 UR8, UPT, UPT, UR7, -0x1, URZ ;  /* 0xffffffff07087890 */ /* 0x000fe4000fffe0ff */
[----:B------:R-:W-:Y:S02]  /*0c00*/  ULOP3.LUT UP2, UR9, UR14, 0x3, URZ, 0xc0, !UPT ;  /* 0x000000030e097892 */ /* 0x000fe4000f84c0ff */
[----:B------:R-:W-:-:S09]  /*0c10*/  UISETP.GE.U32.AND UP1, UPT, UR8, 0x3, UPT ;  /* 0x000000030800788c */ /* 0x000fd2000bf26070 */
[----:B------:R-:W-:Y:S05]  /*0c20*/  BRA.U !UP1, `(.L_x_36) ;  /* 0x00000005093c7547 */ /* 0x000fea000b800000 */
[----:B------:R-:W0:Y:S01]  /*0c30*/  LDCU UR8, c[0x0][0x388] ;  /* 0x00007100ff0877ac */ /* 0x000e220008000800 */
[----:B------:R-:W1:Y:S01]  /*0c40*/  LDC.64 R6, c[0x0][0x380] ;  /* 0x0000e000ff067b82 */ /* 0x000e620000000a00 */
[----:B------:R-:W-:-:S05]  /*0c50*/  IMAD.IADD R16, R13, 0x1, R18 ;  /* 0x000000010d107824 */ /* 0x000fca00078e0212 */
[C---:B------:R-:W-:Y:S02]  /*0c60*/  ISETP.GE.AND P0, PT, R16.reuse, RZ, PT ;  /* 0x000000ff1000720c */ /* 0x040fe40003f06270 */
[----:B------:R-:W2:Y:S01]  /*0c70*/  LDC.64 R2, c[0x0][0x390] ;  /* 0x0000e400ff027b82 */ /* 0x000ea20000000a00 */
[----:B0-----:R-:W-:-:S04]  /*0c80*/  ISETP.GE.AND P1, PT, R16, UR8, PT ;  /* 0x0000000810007c0c */ /* 0x001fc8000bf26270 */
[----:B------:R-:W-:-:S04]  /*0c90*/  SEL R4, R16, UR6, !P1 ;  /* 0x0000000610047c07 */ /* 0x000fc8000c800000 */
[----:B------:R-:W-:-:S05]  /*0ca0*/  SEL R5, R4, RZ, P0 ;  /* 0x000000ff04057207 */ /* 0x000fca0000000000 */
[----:B------:R-:W-:Y:S02]  /*0cb0*/  IMAD R9, R14, UR8, R5 ;  /* 0x000000080e097c24 */ /* 0x000fe4000f8e0205 */
[----:B------:R-:W-:Y:S02]  /*0cc0*/  VIADD R5, R18, UR13 ;  /* 0x0000000d12057c36 */ /* 0x000fe40008000000 */
[----:B-1----:R-:W-:-:S04]  /*0cd0*/  IMAD.WIDE R8, R9, 0x3, R6 ;  /* 0x0000000309087825 */ /* 0x002fc800078e0206 */
[----:B--2---:R-:W-:Y:S01]  /*0ce0*/  IMAD.WIDE.U32 R4, R5, 0x4, R2 ;  /* 0x0000000405047825 */ /* 0x004fe200078e0002 */
[----:B------:R-:W2:Y:S01]  /*0cf0*/  LDG.E.U8 R19, desc[UR10][R8.64] ;  /* 0x0000000a08137981 */ /* 0x000ea2000c1e1100 */
[----:B------:R-:W0:Y:S03]  /*0d00*/  LDC.64 R2, c[0x0][0x390] ;  /* 0x0000e400ff027b82 */ /* 0x000e260000000a00 */
[----:B------:R1:W3:Y:S01]  /*0d10*/  LDG.E R15, desc[UR10][R4.64] ;  /* 0x0000000a040f7981 */ /* 0x0002e2000c1e1900 */
[C---:B------:R-:W-:Y:S02]  /*0d20*/  VIADD R17, R16.reuse, 0x1 ;  /* 0x0000000110117836 */ /* 0x040fe40000000000 */
[C---:B------:R-:W-:Y:S02]  /*0d30*/  VIADD R20, R16.reuse, 0x2 ;  /* 0x0000000210147836 */ /* 0x040fe40000000000 */
[----:B------:R-:W-:Y:S01]  /*0d40*/  VIADD R16, R16, 0x3 ;  /* 0x0000000310107836 */ /* 0x000fe20000000000 */
[----:B------:R-:W-:-:S02]  /*0d50*/  ISETP.GE.AND P3, PT, R17, UR8, PT ;  /* 0x0000000811007c0c */ /* 0x000fc4000bf66270 */
[C---:B------:R-:W-:Y:S02]  /*0d60*/  ISETP.GE.AND P2, PT, R17.reuse, RZ, PT ;  /* 0x000000ff1100720c */ /* 0x040fe40003f46270 */
[----:B------:R-:W-:Y:S02]  /*0d70*/  ISETP.GE.AND P4, PT, R20, UR8, PT ;  /* 0x0000000814007c0c */ /* 0x000fe4000bf86270 */
[----:B------:R-:W-:Y:S02]  /*0d80*/  ISETP.GE.AND P5, PT, R16, UR8, PT ;  /* 0x0000000810007c0c */ /* 0x000fe4000bfa6270 */
[----:B------:R-:W-:Y:S02]  /*0d90*/  SEL R17, R17, UR6, !P3 ;  /* 0x0000000611117c07 */ /* 0x000fe4000d800000 */
[C---:B------:R-:W-:Y:S02]  /*0da0*/  ISETP.GE.AND P1, PT, R20.reuse, RZ, PT ;  /* 0x000000ff1400720c */ /* 0x040fe40003f26270 */
[----:B------:R-:W-:-:S02]  /*0db0*/  SEL R20, R20, UR6, !P4 ;  /* 0x0000000614147c07 */ /* 0x000fc4000e000000 */
[C---:B------:R-:W-:Y:S02]  /*0dc0*/  ISETP.GE.AND P0, PT, R16.reuse, RZ, PT ;  /* 0x000000ff1000720c */ /* 0x040fe40003f06270 */
[----:B-1----:R-:W-:Y:S02]  /*0dd0*/  SEL R4, R16, UR6, !P5 ;  /* 0x0000000610047c07 */ /* 0x002fe4000e800000 */
[----:B------:R-:W-:Y:S02]  /*0de0*/  SEL R5, R17, RZ, P2 ;  /* 0x000000ff11057207 */ /* 0x000fe40001000000 */
[----:B------:R-:W-:Y:S02]  /*0df0*/  IADD3 R16, P3, PT, R18, UR13, RZ ;  /* 0x0000000d12107c10 */ /* 0x000fe4000ff7e0ff */
[----:B------:R-:W-:Y:S01]  /*0e00*/  SEL R21, R20, RZ, P1 ;  /* 0x000000ff14157207 */ /* 0x000fe20000800000 */
[----:B------:R-:W-:Y:S01]  /*0e10*/  IMAD R5, R14, UR8, R5 ;  /* 0x000000080e057c24 */ /* 0x000fe2000f8e0205 */
[----:B------:R-:W-:Y:S01]  /*0e20*/  SEL R25, R4, RZ, P0 ;  /* 0x000000ff04197207 */ /* 0x000fe20000000000 */
[----:B------:R-:W-:Y:S01]  /*0e30*/  IMAD.X R17, RZ, RZ, RZ, P3 ;  /* 0x000000ffff117224 */ /* 0x000fe200018e06ff */
[----:B0-----:R-:W-:Y:S01]  /*0e40*/  LEA R2, P0, R16, R2, 0x2 ;  /* 0x0000000210027211 */ /* 0x001fe200078010ff */
[C---:B------:R-:W-:Y:S01]  /*0e50*/  IMAD R23, R14.reuse, UR8, R21 ;  /* 0x000000080e177c24 */ /* 0x040fe2000f8e0215 */
[----:B------:R-:W4:Y:S01]  /*0e60*/  LDG.E.U8 R20, desc[UR10][R8.64+0x1] ;  /* 0x0000010a08147981 */ /* 0x000f22000c1e1100 */
[----:B------:R-:W-:-:S02]  /*0e70*/  IMAD R25, R14, UR8, R25 ;  /* 0x000000080e197c24 */ /* 0x000fc4000f8e0219 */
[----:B------:R-:W-:Y:S01]  /*0e80*/  IMAD.WIDE R4, R5, 0x3, R6 ;  /* 0x0000000305047825 */ /* 0x000fe200078e0206 */
[----:B------:R-:W5:Y:S01]  /*0e90*/  LDG.E.U8 R21, desc[UR10][R8.64+0x2] ;  /* 0x0000020a08157981 */ /* 0x000f62000c1e1100 */
[----:B------:R-:W-:Y:S02]  /*0ea0*/  LEA.HI.X R3, R16, R3, R17, 0x2, P0 ;  /* 0x0000000310037211 */ /* 0x000fe400000f1411 */
[--C-:B------:R-:W-:Y:S01]  /*0eb0*/  IMAD.WIDE R16, R23, 0x3, R6.reuse ;  /* 0x0000000317107825 */ /* 0x100fe200078e0206 */
[----:B------:R-:W5:Y:S03]  /*0ec0*/  LDG.E.U8 R22, desc[UR10][R4.64+0x1] ;  /* 0x0000010a04167981 */ /* 0x000f66000c1e1100 */
[----:B------:R-:W-:Y:S01]  /*0ed0*/  IMAD.WIDE R6, R25, 0x3, R6 ;  /* 0x0000000319067825 */ /* 0x000fe200078e0206 */
[----:B------:R-:W5:Y:S04]  /*0ee0*/  LDG.E.U8 R23, desc[UR10][R4.64] ;  /* 0x0000000a04177981 */ /* 0x000f68000c1e1100 */
[----:B------:R3:W5:Y:S04]  /*0ef0*/  LDG.E.U8 R25, desc[UR10][R4.64+0x2] ;  /* 0x0000020a04197981 */ /* 0x000768000c1e1100 */
[----:B------:R-:W5:Y:S04]  /*0f00*/  LDG.E.U8 R27, desc[UR10][R16.64] ;  /* 0x0000000a101b7981 */ /* 0x000f68000c1e1100 */
[----:B------:R-:W5:Y:S04]  /*0f10*/  LDG.E R26, desc[UR10][R2.64+0x4] ;  /* 0x0000040a021a7981 */ /* 0x000f68000c1e1900 */
[----:B------:R-:W5:Y:S04]  /*0f20*/  LDG.E.U8 R8, desc[UR10][R16.64+0x2] ;  /* 0x0000020a10087981 */ /* 0x000f68000c1e1100 */
[----:B------:R-:W5:Y:S04]  /*0f30*/  LDG.E.U8 R9, desc[UR10][R6.64+0x1] ;  /* 0x0000010a06097981 */ /* 0x000f68000c1e1100 */
[----:B------:R-:W5:Y:S01]  /*0f40*/  LDG.E.U8 R4, desc[UR10][R6.64+0x2] ;  /* 0x0000020a06047981 */ /* 0x000f62000c1e1100 */
[----:B--2---:R-:W-:-:S03]  /*0f50*/  I2FP.F32.U32 R29, R19 ;  /* 0x00000013001d7245 */ /* 0x004fc60000201000 */
[----:B------:R5:W2:Y:S02]  /*0f60*/  LDG.E.U8 R19, desc[UR10][R16.64+0x1] ;  /* 0x0000010a10137981 */ /* 0x000aa4000c1e1100 */
[----:B---3--:R-:W-:Y:S02]  /*0f70*/  FFMA R5, R15, R29, R0 ;  /* 0x0000001d0f057223 */ /* 0x008fe40000000000 */
[----:B------:R-:W3:Y:S04]  /*0f80*/  LDG.E R29, desc[UR10][R2.64+0x8] ;  /* 0x0000080a021d7981 */ /* 0x000ee8000c1e1900 */
[----:B------:R-:W3:Y:S04]  /*0f90*/  LDG.E.U8 R0, desc[UR10][R6.64] ;  /* 0x0000000a06007981 */ /* 0x000ee8000c1e1100 */
[----:B------:R-:W3:Y:S01]  /*0fa0*/  LDG.E R2, desc[UR10][R2.64+0xc] ;  /* 0x00000c0a02027981 */ /* 0x000ee2000c1e1900 */
[----:B------:R-:W-:Y:S01]  /*0fb0*/  VIADD R18, R18, 0x4 ;  /* 0x0000000412127836 */ /* 0x000fe20000000000 */
[----:B----4-:R-:W-:-:S02]  /*0fc0*/  I2FP.F32.U32 R20, R20 ;  /* 0x0000001400147245 */ /* 0x010fc40000201000 */
[----:B-----5:R-:W-:-:S03]  /*0fd0*/  I2FP.F32.U32 R17, R21 ;  /* 0x0000001500117245 */ /* 0x020fc60000201000 */
[C---:B------:R-:W-:Y:S01]  /*0fe0*/  FFMA R21, R15.reuse, R20, R28 ;  /* 0x000000140f157223 */ /* 0x040fe2000000001c */
[----:B------:R-:W-:Y:S01]  /*0ff0*/  I2FP.F32.U32 R22, R22 ;  /* 0x0000001600167245 */ /* 0x000fe20000201000 */
[----:B------:R-:W-:Y:S01]  /*1000*/  FFMA R17, R15, R17, R24 ;  /* 0x000000110f117223 */ /* 0x000fe20000000018 */
[----:B------:R-:W-:Y:S02]  /*1010*/  I2FP.F32.U32 R23, R23 ;  /* 0x0000001700177245 */ /* 0x000fe40000201000 */
[----:B------:R-:W-:Y:S02]  /*1020*/  I2FP.F32.U32 R20, R25 ;  /* 0x0000001900147245 */ /* 0x000fe40000201000 */
[----:B------:R-:W-:Y:S01]  /*1030*/  I2FP.F32.U32 R27, R27 ;  /* 0x0000001b001b7245 */ /* 0x000fe20000201000 */
[C---:B------:R-:W-:Y:S01]  /*1040*/  FFMA R16, R26.reuse, R23, R5 ;  /* 0x000000171a107223 */ /* 0x040fe20000000005 */
[C---:B------:R-:W-:Y:S01]  /*1050*/  FFMA R22, R26.reuse, R22, R21 ;  /* 0x000000161a167223 */ /* 0x040fe20000000015 */
[----:B------:R-:W-:Y:S01]  /*1060*/  FFMA R20, R26, R20, R17 ;  /* 0x000000141a147223 */ /* 0x000fe20000000011 */
[----:B------:R-:W-:-:S02]  /*1070*/  I2FP.F32.U32 R8, R8 ;  /* 0x0000000800087245 */ /* 0x000fc40000201000 */
[----:B------:R-:W-:Y:S02]  /*1080*/  I2FP.F32.U32 R28, R9 ;  /* 0x00000009001c7245 */ /* 0x000fe40000201000 */
[----:B------:R-:W-:Y:S02]  /*1090*/  I2FP.F32.U32 R4, R4 ;  /* 0x0000000400047245 */ /* 0x000fe40000201000 */
[----:B--2---:R-:W-:Y:S01]  /*10a0*/  I2FP.F32.U32 R19, R19 ;  /* 0x0000001300137245 */ /* 0x004fe20000201000 */
[----:B---3--:R-:W-:-:S04]  /*10b0*/  FFMA R27, R29, R27, R16 ;  /* 0x0000001b1d1b7223 */ /* 0x008fc80000000010 */
[C---:B------:R-:W-:Y:S01]  /*10c0*/  FFMA R19, R29.reuse, R19, R22 ;  /* 0x000000131d137223 */ /* 0x040fe20000000016 */
[----:B------:R-:W-:Y:S01]  /*10d0*/  FFMA R29, R29, R8, R20 ;  /* 0x000000081d1d7223 */ /* 0x000fe20000000014 */
[----:B------:R-:W-:-:S05]  /*10e0*/  I2FP.F32.U32 R0, R0 ;  /* 0x0000000000007245 */ /* 0x000fca0000201000 */
[C---:B------:R-:W-:Y:S01]  /*10f0*/  FFMA R0, R2.reuse, R0, R27 ;  /* 0x0000000002007223 */ /* 0x040fe2000000001b */
[C---:B------:R-:W-:Y:S01]  /*1100*/  FFMA R28, R2.reuse, R28, R19 ;  /* 0x0000001c021c7223 */ /* 0x040fe20000000013 */
[----:B------:R-:W-:-:S07]  /*1110*/  FFMA R24, R2, R4, R29 ;  /* 0x0000000402187223 */ /* 0x000fce000000001d */
.L_x_36:
[----:B------:R-:W-:Y:S05]  /*1120*/  BRA.U !UP2, `(.L_x_35) ;  /* 0x000000050a1c7547 */ /* 0x000fea000b800000 */
[----:B------:R-:W-:Y:S02]  /*1130*/  UISETP.NE.AND UP1, UPT, UR9, 0x1, UPT ;  /* 0x000000010900788c */ /* 0x000fe4000bf25270 */
[----:B------:R-:W-:-:S07]  /*1140*/  ULOP3.LUT UP2, URZ, UR14, 0x1, URZ, 0xc0, !UPT ;  /* 0x000000010eff7892 */ /* 0x000fce000f84c0ff */
[----:B------:R-:W-:Y:S05]  /*1150*/  BRA.U !UP1, `(.L_x_37) ;  /* 0x0000000109b47547 */ /* 0x000fea000b800000 */
[----:B------:R-:W0:Y:S01]  /*1160*/  LDCU UR8, c[0x0][0x388] ;  /* 0x00007100ff0877ac */ /* 0x000e220008000800 */
[----:B------:R-:W1:Y:S01]  /*1170*/  LDC.64 R8, c[0x0][0x380] ;  /* 0x0000e000ff087b82 */ /* 0x000e620000000a00 */
[----:B------:R-:W-:Y:S01]  /*1180*/  IADD3 R2, PT, PT, R13, R18, RZ ;  /* 0x000000120d027210 */ /* 0x000fe20007ffe0ff */
[----:B------:R-:W-:-:S03]  /*1190*/  VIADD R17, R18, UR13 ;  /* 0x0000000d12117c36 */ /* 0x000fc60008000000 */
[C---:B------:R-:W-:Y:S01]  /*11a0*/  ISETP.GE.AND P0, PT, R2.reuse, RZ, PT ;  /* 0x000000ff0200720c */ /* 0x040fe20003f06270 */
[C---:B------:R-:W-:Y:S02]  /*11b0*/  VIADD R3, R2.reuse, 0x1 ;  /* 0x0000000102037836 */ /* 0x040fe40000000000 */
[----:B------:R-:W2:Y:S08]  /*11c0*/  LDC.64 R6, c[0x0][0x390] ;  /* 0x0000e400ff067b82 */ /* 0x000eb00000000a00 */
[----:B------:R-:W3:Y:S01]  /*11d0*/  LDC.64 R4, c[0x0][0x390] ;  /* 0x0000e400ff047b82 */ /* 0x000ee20000000a00 */
[----:B0-----:R-:W-:-:S02]  /*11e0*/  ISETP.GE.AND P1, PT, R2, UR8, PT ;  /* 0x0000000802007c0c */ /* 0x001fc4000bf26270 */
[C---:B------:R-:W-:Y:S02]  /*11f0*/  ISETP.GE.AND P2, PT, R3.reuse, UR8, PT ;  /* 0x0000000803007c0c */ /* 0x040fe4000bf46270 */
[----:B------:R-:W-:Y:S02]  /*1200*/  SEL R2, R2, UR6, !P1 ;  /* 0x0000000602027c07 */ /* 0x000fe4000c800000 */
[C---:B------:R-:W-:Y:S02]  /*1210*/  ISETP.GE.AND P1, PT, R3.reuse, RZ, PT ;  /* 0x000000ff0300720c */ /* 0x040fe40003f26270 */
[----:B------:R-:W-:Y:S02]  /*1220*/  SEL R15, R3, UR6, !P2 ;  /* 0x00000006030f7c07 */ /* 0x000fe4000d000000 */
[----:B------:R-:W-:Y:S02]  /*1230*/  SEL R3, R2, RZ, P0 ;  /* 0x000000ff02037207 */ /* 0x000fe40000000000 */
[----:B------:R-:W-:-:S03]  /*1240*/  SEL R15, R15, RZ, P1 ;  /* 0x000000ff0f0f7207 */ /* 0x000fc60000800000 */
[C---:B------:R-:W-:Y:S02]  /*1250*/  IMAD R3, R14.reuse, UR8, R3 ;  /* 0x000000080e037c24 */ /* 0x040fe4000f8e0203 */
[----:B------:R-:W-:Y:S01]  /*1260*/  IMAD R19, R14, UR8, R15 ;  /* 0x000000080e137c24 */ /* 0x000fe2000f8e020f */
[----:B------:R-:W-:Y:S01]  /*1270*/  IADD3 R15, P0, PT, R18, UR13, RZ ;  /* 0x0000000d120f7c10 */ /* 0x000fe2000ff1e0ff */
[----:B-1----:R-:W-:-:S04]  /*1280*/  IMAD.WIDE R2, R3, 0x3, R8 ;  /* 0x0000000303027825 */ /* 0x002fc800078e0208 */
[----:B--2---:R-:W-:Y:S01]  /*1290*/  IMAD.WIDE.U32 R6, R17, 0x4, R6 ;  /* 0x0000000411067825 */ /* 0x004fe200078e0006 */
[----:B------:R-:W2:Y:S03]  /*12a0*/  LDG.E.U8 R16, desc[UR10][R2.64+0x1] ;  /* 0x0000010a02107981 */ /* 0x000ea6000c1e1100 */
[----:B------:R-:W-:Y:S01]  /*12b0*/  IMAD.X R20, RZ, RZ, RZ, P0 ;  /* 0x000000ffff147224 */ /* 0x000fe200000e06ff */
[----:B---3--:R-:W-:Y:S01]  /*12c0*/  LEA R4, P0, R15, R4, 0x2 ;  /* 0x000000040f047211 */ /* 0x008fe200078010ff */
[----:B------:R-:W-:Y:S01]  /*12d0*/  IMAD.WIDE R8, R19, 0x3, R8 ;  /* 0x0000000313087825 */ /* 0x000fe200078e0208 */
[----:B------:R-:W3:Y:S04]  /*12e0*/  LDG.E.U8 R17, desc[UR10][R2.64] ;  /* 0x0000000a02117981 */ /* 0x000ee8000c1e1100 */
[----:B------:R-:W4:Y:S01]  /*12f0*/  LDG.E.U8 R19, desc[UR10][R2.64+0x2] ;  /* 0x0000020a02137981 */ /* 0x000f22000c1e1100 */
[----:B------:R-:W-:-:S03]  /*1300*/  LEA.HI.X R5, R15, R5, R20, 0x2, P0 ;  /* 0x000000050f057211 */ /* 0x000fc600000f1414 */
[----:B------:R-:W5:Y:S04]  /*1310*/  LDG.E R7, desc[UR10][R6.64] ;  /* 0x0000000a06077981 */ /* 0x000f68000c1e1900 */
[----:B------:R-:W5:Y:S04]  /*1320*/  LDG.E.U8 R20, desc[UR10][R8.64] ;  /* 0x0000000a08147981 */ /* 0x000f68000c1e1100 */
[----:B------:R-:W5:Y:S04]  /*1330*/  LDG.E.U8 R21, desc[UR10][R8.64+0x1] ;  /* 0x0000010a08157981 */ /* 0x000f68000c1e1100 */
[----:B------:R-:W5:Y:S04]  /*1340*/  LDG.E.U8 R22, desc[UR10][R8.64+0x2] ;  /* 0x0000020a08167981 */ /* 0x000f68000c1e1100 */
[----:B------:R-:W5:Y:S01]  /*1350*/  LDG.E R5, desc[UR10][R4.64+0x4] ;  /* 0x0000040a04057981 */ /* 0x000f62000c1e1900 */
[----:B------:R-:W-:Y:S01]  /*1360*/  VIADD R18, R18, 0x2 ;  /* 0x0000000212127836 */ /* 0x000fe20000000000 */
[----:B--2---:R-:W-:-:S02]  /*1370*/  I2FP.F32.U32 R15, R16 ;  /* 0x00000010000f7245 */ /* 0x004fc40000201000 */
[----:B---3--:R-:W-:Y:S02]  /*1380*/  I2FP.F32.U32 R17, R17 ;  /* 0x0000001100117245 */ /* 0x008fe40000201000 */
[----:B----4-:R-:W-:Y:S01]  /*1390*/  I2FP.F32.U32 R19, R19 ;  /* 0x0000001300137245 */ /* 0x010fe20000201000 */
[C---:B-----5:R-:W-:Y:S02]  /*13a0*/  FFMA R15, R7.reuse, R15, R28 ;  /* 0x0000000f070f7223 */ /* 0x060fe4000000001c */
[C---:B------:R-:W-:Y:S02]  /*13b0*/  FFMA R0, R7.reuse, R17, R0 ;  /* 0x0000001107007223 */ /* 0x040fe40000000000 */
[----:B------:R-:W-:Y:S01]  /*13c0*/  FFMA R19, R7, R19, R24 ;  /* 0x0000001307137223 */ /* 0x000fe20000000018 */
[----:B------:R-:W-:Y:S02]  /*13d0*/  I2FP.F32.U32 R20, R20 ;  /* 0x0000001400147245 */ /* 0x000fe40000201000 */
[----:B------:R-:W-:-:S02]  /*13e0*/  I2FP.F32.U32 R28, R21 ;  /* 0x00000015001c7245 */ /* 0x000fc40000201000 */
[----:B------:R-:W-:Y:S01]  /*13f0*/  I2FP.F32.U32 R22, R22 ;  /* 0x0000001600167245 */ /* 0x000fe20000201000 */
[C---:B------:R-:W-:Y:S02]  /*1400*/  FFMA R0, R5.reuse, R20, R0 ;  /* 0x0000001405007223 */ /* 0x040fe40000000000 */
[C---:B------:R-:W-:Y:S02]  /*1410*/  FFMA R28, R5.reuse, R28, R15 ;  /* 0x0000001c051c7223 */ /* 0x040fe4000000000f */
[----:B------:R-:W-:-:S07]  /*1420*/  FFMA R24, R5, R22, R19 ;  /* 0x0000001605187223 */ /* 0x000fce0000000013 */
.L_x_37:
        /* <DEDUP_REMOVED lines=13> */
[----:B------:R-:W2:Y:S04]  /*1500*/  LDG.E.U8 R6, desc[UR10][R4.64] ;  /* 0x0000000a04067981 */ /* 0x000ea8000c1e1100 */
[----:B------:R-:W3:Y:S04]  /*1510*/  LDG.E.U8 R7, desc[UR10][R4.64+0x1] ;  /* 0x0000010a04077981 */ /* 0x000ee8000c1e1100 */
[----:B------:R-:W4:Y:S04]  /*1520*/  LDG.E.U8 R8, desc[UR10][R4.64+0x2] ;  /* 0x0000020a04087981 */ /* 0x000f28000c1e1100 */
[----:B------:R-:W5:Y:S01]  /*1530*/  LDG.E R3, desc[UR10][R2.64] ;  /* 0x0000000a02037981 */ /* 0x000f62000c1e1900 */
[----:B--2---:R-:W-:-:S02]  /*1540*/  I2FP.F32.U32 R6, R6 ;  /* 0x0000000600067245 */ /* 0x004fc40000201000 */
[----:B---3--:R-:W-:Y:S02]  /*1550*/  I2FP.F32.U32 R7, R7 ;  /* 0x0000000700077245 */ /* 0x008fe40000201000 */
[----:B----4-:R-:W-:Y:S01]  /*1560*/  I2FP.F32.U32 R9, R8 ;  /* 0x0000000800097245 */ /* 0x010fe20000201000 */
[C---:B-----5:R-:W-:Y:S02]  /*1570*/  FFMA R0, R3.reuse, R6, R0 ;  /* 0x0000000603007223 */ /* 0x060fe40000000000 */
[C---:B------:R-:W-:Y:S02]  /*1580*/  FFMA R28, R3.reuse, R7, R28 ;  /* 0x00000007031c7223 */ /* 0x040fe4000000001c */
[----:B------:R-:W-:-:S07]  /*1590*/  FFMA R24, R3, R9, R24 ;  /* 0x0000000903187223 */ /* 0x000fce0000000018 */
.L_x_35:
[----:B------:R-:W-:Y:S05]  /*15a0*/  BRA.U UP0, `(.L_x_38) ;  /* 0xffffffed000c7547 */ /* 0x000fea000b83ffff */
.L_x_32:
        /* <DEDUP_REMOVED lines=11> */
.L_x_39:
        /* <DEDUP_REMOVED lines=10> */
.L_x_42:


//--------------------- .nv.shared._Z14blurImgKernel3P6uchar3iiiS0_ --------------------------
	.section	.nv.shared._Z14blurImgKernel3P6uchar3iiiS0_,"aw",@nobits
	.sectionflags	@""
	.align	16
	.zero		1024


//--------------------- .nv.shared.reserved.0     --------------------------
	.section	.nv.shared.reserved.0,"aw",@nobits
	.weak		__nv_reservedSMEM_offset_0_alias
	.size		__nv_reservedSMEM_offset_0_alias, 0, 64
	.other		__nv_reservedSMEM_offset_0_alias,@"STO_CUDA_RESERVED_SHARED STV_DEFAULT"
__nv_reservedSMEM_offset_0_alias:
	.zero		0
	.zero		64


//--------------------- .nv.shared._Z14blurImgKernel2P6uchar3iiPfiS0_ --------------------------
	.section	.nv.shared._Z14blurImgKernel2P6uchar3iiPfiS0_,"aw",@nobits
	.sectionflags	@""
	.align	16
	.zero		1024


//--------------------- .nv.shared._Z14blurImgKernel1P6uchar3iiPfiS0_ --------------------------
	.section	.nv.shared._Z14blurImgKernel1P6uchar3iiPfiS0_,"aw",@nobits
	.sectionflags	@""
	.align	16
	.zero		1024


//--------------------- .nv.constant0._Z14blurImgKernel3P6uchar3iiiS0_ --------------------------
	.section	.nv.constant0._Z14blurImgKernel3P6uchar3iiiS0_,"a",@progbits
	.sectionflags	@""
	.align	4
.nv.constant0._Z14blurImgKernel3P6uchar3iiiS0_:
	.zero		928


//--------------------- .nv.constant0._Z14blurImgKernel2P6uchar3iiPfiS0_ --------------------------
	.section	.nv.constant0._Z14blurImgKernel2P6uchar3iiPfiS0_,"a",@progbits
	.sectionflags	@""
	.align	4
.nv.constant0._Z14blurImgKernel2P6uchar3iiPfiS0_:
	.zero		936


//--------------------- .nv.constant0._Z14blurImgKernel1P6uchar3iiPfiS0_ --------------------------
	.section	.nv.constant0._Z14blurImgKernel1P6uchar3iiPfiS0_,"a",@progbits
	.sectionflags	@""
	.align	4
.nv.constant0._Z14blurImgKernel1P6uchar3iiPfiS0_:
	.zero		936


//--------------------- SYMBOLS --------------------------

	.type		.nv.reservedSmem.offset0,@object
	.size		.nv.reservedSmem.offset0,0x4
	.type		.nv.reservedSmem.cap,@object
	.size		.nv.reservedSmem.cap,0x4
